







.version 7.7
.target sm_80
.address_size 64






.visible .entry _Z15kernel_gpu_cuda7par_str7dim_strP7box_strP11FOUR_VECTORPdS4_(
.param .align 8 .b8 _Z15kernel_gpu_cuda7par_str7dim_strP7box_strP11FOUR_VECTORPdS4__param_0[8],
.param .align 8 .b8 _Z15kernel_gpu_cuda7par_str7dim_strP7box_strP11FOUR_VECTORPdS4__param_1[56],
.param .u64 _Z15kernel_gpu_cuda7par_str7dim_strP7box_strP11FOUR_VECTORPdS4__param_2,
.param .u64 _Z15kernel_gpu_cuda7par_str7dim_strP7box_strP11FOUR_VECTORPdS4__param_3,
.param .u64 _Z15kernel_gpu_cuda7par_str7dim_strP7box_strP11FOUR_VECTORPdS4__param_4,
.param .u64 _Z15kernel_gpu_cuda7par_str7dim_strP7box_strP11FOUR_VECTORPdS4__param_5
)
{
.reg .pred %p<25>;
.reg .f32 %f<5>;
.reg .b32 %r<117>;
.reg .f64 %fd<207>;
.reg .b64 %rd<63>;

	.shared .align 8 .b8 _ZZ15kernel_gpu_cuda7par_str7dim_strP7box_strP11FOUR_VECTORPdS4_E9rA_shared[3200];

	.shared .align 8 .b8 _ZZ15kernel_gpu_cuda7par_str7dim_strP7box_strP11FOUR_VECTORPdS4_E9rB_shared[3200];

	.shared .align 8 .b8 _ZZ15kernel_gpu_cuda7par_str7dim_strP7box_strP11FOUR_VECTORPdS4_E9qB_shared[800];

ld.param.f64 %fd38, [_Z15kernel_gpu_cuda7par_str7dim_strP7box_strP11FOUR_VECTORPdS4__param_0];
ld.param.u64 %rd24, [_Z15kernel_gpu_cuda7par_str7dim_strP7box_strP11FOUR_VECTORPdS4__param_2];
ld.param.u64 %rd25, [_Z15kernel_gpu_cuda7par_str7dim_strP7box_strP11FOUR_VECTORPdS4__param_3];
ld.param.u64 %rd26, [_Z15kernel_gpu_cuda7par_str7dim_strP7box_strP11FOUR_VECTORPdS4__param_4];
ld.param.u64 %rd23, [_Z15kernel_gpu_cuda7par_str7dim_strP7box_strP11FOUR_VECTORPdS4__param_5];
ld.param.u64 %rd27, [_Z15kernel_gpu_cuda7par_str7dim_strP7box_strP11FOUR_VECTORPdS4__param_1+16];
cvta.to.global.u64 %rd1, %rd26;
cvta.to.global.u64 %rd2, %rd25;
cvta.to.global.u64 %rd3, %rd24;
mov.u32 %r1, %tid.x;
mov.u32 %r44, %ctaid.x;
cvt.s64.s32 %rd4, %r44;
setp.le.s64 %p1, %rd27, %rd4;
@%p1 bra $L__BB0_32;

add.f64 %fd39, %fd38, %fd38;
mul.f64 %fd1, %fd38, %fd39;
mul.lo.s64 %rd28, %rd4, 656;
add.s64 %rd29, %rd3, %rd28;
add.s64 %rd5, %rd29, 16;
ld.global.s32 %rd6, [%rd29+16];
setp.gt.s32 %p2, %r1, 99;
@%p2 bra $L__BB0_8;

max.s32 %r45, %r1, -28;
add.s32 %r46, %r45, 127;
sub.s32 %r2, %r46, %r1;
shr.u32 %r47, %r2, 7;
add.s32 %r48, %r47, 1;
and.b32 %r107, %r48, 3;
setp.eq.s32 %p3, %r107, 0;
mov.u32 %r108, %r1;
@%p3 bra $L__BB0_5;

mov.u32 %r50, _ZZ15kernel_gpu_cuda7par_str7dim_strP7box_strP11FOUR_VECTORPdS4_E9rA_shared;
mov.u32 %r108, %r1;

$L__BB0_4:
.pragma "nounroll";
cvt.s64.s32 %rd30, %r108;
add.s64 %rd31, %rd6, %rd30;
shl.b64 %rd32, %rd31, 5;
add.s64 %rd33, %rd2, %rd32;
ld.global.f64 %fd40, [%rd33];
ld.global.f64 %fd41, [%rd33+8];
ld.global.f64 %fd42, [%rd33+16];
ld.global.f64 %fd43, [%rd33+24];
shl.b32 %r49, %r108, 5;
add.s32 %r51, %r50, %r49;
st.shared.f64 [%r51], %fd40;
st.shared.f64 [%r51+8], %fd41;
st.shared.f64 [%r51+16], %fd42;
st.shared.f64 [%r51+24], %fd43;
add.s32 %r108, %r108, 128;
add.s32 %r107, %r107, -1;
setp.ne.s32 %p4, %r107, 0;
@%p4 bra $L__BB0_4;

$L__BB0_5:
setp.lt.u32 %p5, %r2, 384;
@%p5 bra $L__BB0_8;

mov.u32 %r53, _ZZ15kernel_gpu_cuda7par_str7dim_strP7box_strP11FOUR_VECTORPdS4_E9rA_shared;

$L__BB0_7:
cvt.s64.s32 %rd34, %r108;
add.s64 %rd35, %rd6, %rd34;
shl.b64 %rd36, %rd35, 5;
add.s64 %rd37, %rd2, %rd36;
ld.global.f64 %fd44, [%rd37];
ld.global.f64 %fd45, [%rd37+8];
ld.global.f64 %fd46, [%rd37+16];
ld.global.f64 %fd47, [%rd37+24];
shl.b32 %r52, %r108, 5;
add.s32 %r54, %r53, %r52;
st.shared.f64 [%r54], %fd44;
st.shared.f64 [%r54+8], %fd45;
st.shared.f64 [%r54+16], %fd46;
st.shared.f64 [%r54+24], %fd47;
ld.global.f64 %fd48, [%rd37+4096];
ld.global.f64 %fd49, [%rd37+4104];
ld.global.f64 %fd50, [%rd37+4112];
ld.global.f64 %fd51, [%rd37+4120];
st.shared.f64 [%r54+4096], %fd48;
st.shared.f64 [%r54+4104], %fd49;
st.shared.f64 [%r54+4112], %fd50;
st.shared.f64 [%r54+4120], %fd51;
ld.global.f64 %fd52, [%rd37+8192];
ld.global.f64 %fd53, [%rd37+8200];
ld.global.f64 %fd54, [%rd37+8208];
ld.global.f64 %fd55, [%rd37+8216];
st.shared.f64 [%r54+8192], %fd52;
st.shared.f64 [%r54+8200], %fd53;
st.shared.f64 [%r54+8208], %fd54;
st.shared.f64 [%r54+8216], %fd55;
ld.global.f64 %fd56, [%rd37+12288];
ld.global.f64 %fd57, [%rd37+12296];
ld.global.f64 %fd58, [%rd37+12304];
ld.global.f64 %fd59, [%rd37+12312];
st.shared.f64 [%r54+12288], %fd56;
st.shared.f64 [%r54+12296], %fd57;
st.shared.f64 [%r54+12304], %fd58;
st.shared.f64 [%r54+12312], %fd59;
add.s32 %r10, %r108, 512;
setp.lt.s32 %p6, %r108, -412;
mov.u32 %r108, %r10;
@%p6 bra $L__BB0_7;

$L__BB0_8:
bar.sync 0;
ld.global.u32 %r55, [%rd5+8];
setp.lt.s32 %p7, %r55, 0;
@%p7 bra $L__BB0_32;

max.s32 %r57, %r1, -28;
add.s32 %r58, %r57, 127;
sub.s32 %r11, %r58, %r1;
shr.u32 %r59, %r11, 7;
add.s32 %r60, %r59, 1;
and.b32 %r12, %r60, 3;
cvt.s64.s32 %rd7, %r1;
shl.b32 %r61, %r1, 5;
mov.u32 %r62, _ZZ15kernel_gpu_cuda7par_str7dim_strP7box_strP11FOUR_VECTORPdS4_E9rB_shared;
add.s32 %r13, %r62, %r61;
shl.b32 %r63, %r1, 3;
mov.u32 %r64, _ZZ15kernel_gpu_cuda7par_str7dim_strP7box_strP11FOUR_VECTORPdS4_E9qB_shared;
add.s32 %r14, %r64, %r63;
add.s32 %r15, %r1, 128;
add.s32 %r16, %r1, 256;
add.s32 %r17, %r1, 384;
add.s64 %rd8, %rd2, 8192;
add.s64 %rd9, %rd1, 2048;
cvta.to.global.u64 %rd10, %rd23;
mov.u32 %r110, 0;
setp.eq.s32 %p10, %r12, 0;
setp.lt.u32 %p13, %r11, 384;
setp.eq.s32 %p11, %r12, 1;

$L__BB0_10:
setp.eq.s32 %p8, %r110, 0;
mov.u64 %rd60, %rd5;
@%p8 bra $L__BB0_12;

mul.wide.s32 %rd38, %r110, 24;
add.s64 %rd41, %rd29, %rd38;
ld.global.u32 %r65, [%rd41+20];
mul.wide.s32 %rd42, %r65, 656;
add.s64 %rd43, %rd3, %rd42;
add.s64 %rd60, %rd43, 16;

$L__BB0_12:
ld.global.u64 %rd13, [%rd60];
@%p2 bra $L__BB0_20;

mov.u32 %r111, %r1;
@%p10 bra $L__BB0_17;

cvt.s64.s32 %rd44, %rd13;
add.s64 %rd45, %rd44, %rd7;
shl.b64 %rd46, %rd45, 5;
add.s64 %rd14, %rd2, %rd46;
ld.global.f64 %fd60, [%rd14];
ld.global.f64 %fd61, [%rd14+8];
ld.global.f64 %fd62, [%rd14+16];
ld.global.f64 %fd63, [%rd14+24];
st.shared.f64 [%r13], %fd60;
st.shared.f64 [%r13+8], %fd61;
st.shared.f64 [%r13+16], %fd62;
st.shared.f64 [%r13+24], %fd63;
shl.b64 %rd47, %rd45, 3;
add.s64 %rd15, %rd1, %rd47;
ld.global.f64 %fd64, [%rd15];
st.shared.f64 [%r14], %fd64;
mov.u32 %r111, %r15;
@%p11 bra $L__BB0_17;

setp.eq.s32 %p12, %r12, 2;
ld.global.f64 %fd65, [%rd14+4096];
ld.global.f64 %fd66, [%rd14+4104];
ld.global.f64 %fd67, [%rd14+4112];
ld.global.f64 %fd68, [%rd14+4120];
st.shared.f64 [%r13+4096], %fd65;
st.shared.f64 [%r13+4104], %fd66;
st.shared.f64 [%r13+4112], %fd67;
st.shared.f64 [%r13+4120], %fd68;
ld.global.f64 %fd69, [%rd15+1024];
st.shared.f64 [%r14+1024], %fd69;
mov.u32 %r111, %r16;
@%p12 bra $L__BB0_17;

ld.global.f64 %fd70, [%rd14+8192];
ld.global.f64 %fd71, [%rd14+8200];
ld.global.f64 %fd72, [%rd14+8208];
ld.global.f64 %fd73, [%rd14+8216];
st.shared.f64 [%r13+8192], %fd70;
st.shared.f64 [%r13+8200], %fd71;
st.shared.f64 [%r13+8208], %fd72;
st.shared.f64 [%r13+8216], %fd73;
ld.global.f64 %fd74, [%rd15+2048];
st.shared.f64 [%r14+2048], %fd74;
mov.u32 %r111, %r17;

$L__BB0_17:
@%p13 bra $L__BB0_20;

add.s32 %r114, %r111, -512;
shl.b32 %r66, %r111, 3;
add.s32 %r68, %r64, %r66;
add.s32 %r113, %r68, 2048;
shl.b32 %r69, %r111, 5;
add.s32 %r71, %r62, %r69;
add.s32 %r112, %r71, 8192;
cvt.s64.s32 %rd48, %rd13;
cvt.s64.s32 %rd49, %r111;
add.s64 %rd50, %rd49, %rd48;
shl.b64 %rd51, %rd50, 5;
add.s64 %rd62, %rd8, %rd51;
shl.b64 %rd52, %rd50, 3;
add.s64 %rd61, %rd9, %rd52;

$L__BB0_19:
ld.global.f64 %fd75, [%rd62+-8192];
ld.global.f64 %fd76, [%rd62+-8184];
ld.global.f64 %fd77, [%rd62+-8176];
ld.global.f64 %fd78, [%rd62+-8168];
st.shared.f64 [%r112+-8192], %fd75;
st.shared.f64 [%r112+-8184], %fd76;
st.shared.f64 [%r112+-8176], %fd77;
st.shared.f64 [%r112+-8168], %fd78;
ld.global.f64 %fd79, [%rd61+-2048];
st.shared.f64 [%r113+-2048], %fd79;
ld.global.f64 %fd80, [%rd62+-4096];
ld.global.f64 %fd81, [%rd62+-4088];
ld.global.f64 %fd82, [%rd62+-4080];
ld.global.f64 %fd83, [%rd62+-4072];
st.shared.f64 [%r112+-4096], %fd80;
st.shared.f64 [%r112+-4088], %fd81;
st.shared.f64 [%r112+-4080], %fd82;
st.shared.f64 [%r112+-4072], %fd83;
ld.global.f64 %fd84, [%rd61+-1024];
st.shared.f64 [%r113+-1024], %fd84;
ld.global.f64 %fd85, [%rd62];
ld.global.f64 %fd86, [%rd62+8];
ld.global.f64 %fd87, [%rd62+16];
ld.global.f64 %fd88, [%rd62+24];
st.shared.f64 [%r112], %fd85;
st.shared.f64 [%r112+8], %fd86;
st.shared.f64 [%r112+16], %fd87;
st.shared.f64 [%r112+24], %fd88;
ld.global.f64 %fd89, [%rd61];
st.shared.f64 [%r113], %fd89;
ld.global.f64 %fd90, [%rd62+4096];
ld.global.f64 %fd91, [%rd62+4104];
ld.global.f64 %fd92, [%rd62+4112];
ld.global.f64 %fd93, [%rd62+4120];
st.shared.f64 [%r112+4096], %fd90;
st.shared.f64 [%r112+4104], %fd91;
st.shared.f64 [%r112+4112], %fd92;
st.shared.f64 [%r112+4120], %fd93;
ld.global.f64 %fd94, [%rd61+1024];
st.shared.f64 [%r113+1024], %fd94;
add.s32 %r113, %r113, 4096;
add.s32 %r112, %r112, 16384;
add.s64 %rd62, %rd62, 16384;
add.s64 %rd61, %rd61, 4096;
add.s32 %r114, %r114, 512;
setp.lt.s32 %p14, %r114, -412;
@%p14 bra $L__BB0_19;

$L__BB0_20:
bar.sync 0;
@%p2 bra $L__BB0_31;

mov.u32 %r115, %r1;

$L__BB0_22:
shl.b32 %r73, %r115, 5;
mov.u32 %r74, _ZZ15kernel_gpu_cuda7par_str7dim_strP7box_strP11FOUR_VECTORPdS4_E9rA_shared;
add.s32 %r75, %r74, %r73;
ld.shared.f64 %fd2, [%r75];
mov.u32 %r116, 0;
ld.shared.f64 %fd3, [%r75+8];
ld.shared.f64 %fd4, [%r75+16];
ld.shared.f64 %fd5, [%r75+24];
cvt.s64.s32 %rd53, %r115;
add.s64 %rd54, %rd6, %rd53;
shl.b64 %rd55, %rd54, 5;
add.s64 %rd22, %rd10, %rd55;
ld.global.f64 %fd204, [%rd22];
ld.global.f64 %fd203, [%rd22+8];
ld.global.f64 %fd202, [%rd22+16];
ld.global.f64 %fd201, [%rd22+24];

$L__BB0_23:
shl.b32 %r76, %r116, 5;
add.s32 %r33, %r62, %r76;
ld.shared.f64 %fd95, [%r33];
add.f64 %fd96, %fd2, %fd95;
ld.shared.f64 %fd14, [%r33+8];
ld.shared.f64 %fd15, [%r33+16];
mul.f64 %fd97, %fd4, %fd15;
fma.rn.f64 %fd98, %fd3, %fd14, %fd97;
ld.shared.f64 %fd16, [%r33+24];
fma.rn.f64 %fd99, %fd5, %fd16, %fd98;
sub.f64 %fd100, %fd96, %fd99;
mul.f64 %fd17, %fd1, %fd100;
neg.f64 %fd101, %fd17;
mov.f64 %fd102, 0d4338000000000000;
mov.f64 %fd103, 0d3FF71547652B82FE;
fma.rn.f64 %fd104, %fd101, %fd103, %fd102;
{
.reg .b32 %temp; 
mov.b64 {%r34, %temp}, %fd104;
}
mov.f64 %fd105, 0dC338000000000000;
add.rn.f64 %fd106, %fd104, %fd105;
mov.f64 %fd107, 0dBFE62E42FEFA39EF;
fma.rn.f64 %fd108, %fd106, %fd107, %fd101;
mov.f64 %fd109, 0dBC7ABC9E3B39803F;
fma.rn.f64 %fd110, %fd106, %fd109, %fd108;
mov.f64 %fd111, 0d3E928AF3FCA213EA;
mov.f64 %fd112, 0d3E5ADE1569CE2BDF;
fma.rn.f64 %fd113, %fd112, %fd110, %fd111;
mov.f64 %fd114, 0d3EC71DEE62401315;
fma.rn.f64 %fd115, %fd113, %fd110, %fd114;
mov.f64 %fd116, 0d3EFA01997C89EB71;
fma.rn.f64 %fd117, %fd115, %fd110, %fd116;
mov.f64 %fd118, 0d3F2A01A014761F65;
fma.rn.f64 %fd119, %fd117, %fd110, %fd118;
mov.f64 %fd120, 0d3F56C16C1852B7AF;
fma.rn.f64 %fd121, %fd119, %fd110, %fd120;
mov.f64 %fd122, 0d3F81111111122322;
fma.rn.f64 %fd123, %fd121, %fd110, %fd122;
mov.f64 %fd124, 0d3FA55555555502A1;
fma.rn.f64 %fd125, %fd123, %fd110, %fd124;
mov.f64 %fd126, 0d3FC5555555555511;
fma.rn.f64 %fd127, %fd125, %fd110, %fd126;
mov.f64 %fd128, 0d3FE000000000000B;
fma.rn.f64 %fd129, %fd127, %fd110, %fd128;
mov.f64 %fd130, 0d3FF0000000000000;
fma.rn.f64 %fd131, %fd129, %fd110, %fd130;
fma.rn.f64 %fd132, %fd131, %fd110, %fd130;
{
.reg .b32 %temp; 
mov.b64 {%r35, %temp}, %fd132;
}
{
.reg .b32 %temp; 
mov.b64 {%temp, %r36}, %fd132;
}
shl.b32 %r78, %r34, 20;
add.s32 %r79, %r36, %r78;
mov.b64 %fd205, {%r35, %r79};
{
.reg .b32 %temp; 
mov.b64 {%temp, %r80}, %fd101;
}
mov.b32 %f3, %r80;
abs.f32 %f1, %f3;
setp.lt.f32 %p16, %f1, 0f4086232B;
@%p16 bra $L__BB0_26;

setp.gt.f64 %p17, %fd17, 0d8000000000000000;
mov.f64 %fd133, 0d7FF0000000000000;
sub.f64 %fd134, %fd133, %fd17;
selp.f64 %fd205, 0d0000000000000000, %fd134, %p17;
setp.geu.f32 %p18, %f1, 0f40874800;
@%p18 bra $L__BB0_26;

mov.f64 %fd198, 0d4338000000000000;
mov.f64 %fd197, 0d3FF71547652B82FE;
neg.f64 %fd196, %fd17;
fma.rn.f64 %fd195, %fd196, %fd197, %fd198;
{
.reg .b32 %temp; 
mov.b64 {%r105, %temp}, %fd195;
}
shr.u32 %r81, %r105, 31;
add.s32 %r82, %r105, %r81;
shr.s32 %r83, %r82, 1;
shl.b32 %r84, %r83, 20;
add.s32 %r85, %r36, %r84;
mov.b64 %fd135, {%r35, %r85};
sub.s32 %r86, %r105, %r83;
shl.b32 %r87, %r86, 20;
add.s32 %r88, %r87, 1072693248;
mov.u32 %r89, 0;
mov.b64 %fd136, {%r89, %r88};
mul.f64 %fd205, %fd135, %fd136;

$L__BB0_26:
mov.f64 %fd200, 0d4338000000000000;
mov.f64 %fd199, 0d3FF71547652B82FE;
sub.f64 %fd137, %fd3, %fd14;
add.f64 %fd138, %fd205, %fd205;
mul.f64 %fd139, %fd138, %fd137;
sub.f64 %fd140, %fd4, %fd15;
mul.f64 %fd141, %fd138, %fd140;
sub.f64 %fd142, %fd5, %fd16;
mul.f64 %fd143, %fd138, %fd142;
shl.b32 %r90, %r116, 3;
add.s32 %r37, %r64, %r90;
ld.shared.f64 %fd144, [%r37];
fma.rn.f64 %fd22, %fd205, %fd144, %fd204;
fma.rn.f64 %fd23, %fd139, %fd144, %fd203;
fma.rn.f64 %fd24, %fd141, %fd144, %fd202;
fma.rn.f64 %fd25, %fd143, %fd144, %fd201;
ld.shared.f64 %fd145, [%r33+32];
add.f64 %fd146, %fd2, %fd145;
ld.shared.f64 %fd26, [%r33+40];
ld.shared.f64 %fd27, [%r33+48];
mul.f64 %fd147, %fd4, %fd27;
fma.rn.f64 %fd148, %fd3, %fd26, %fd147;
ld.shared.f64 %fd28, [%r33+56];
fma.rn.f64 %fd149, %fd5, %fd28, %fd148;
sub.f64 %fd150, %fd146, %fd149;
mul.f64 %fd29, %fd1, %fd150;
neg.f64 %fd151, %fd29;
fma.rn.f64 %fd154, %fd151, %fd199, %fd200;
{
.reg .b32 %temp; 
mov.b64 {%r38, %temp}, %fd154;
}
add.rn.f64 %fd156, %fd154, %fd105;
fma.rn.f64 %fd158, %fd156, %fd107, %fd151;
fma.rn.f64 %fd160, %fd156, %fd109, %fd158;
fma.rn.f64 %fd163, %fd112, %fd160, %fd111;
fma.rn.f64 %fd165, %fd163, %fd160, %fd114;
fma.rn.f64 %fd167, %fd165, %fd160, %fd116;
fma.rn.f64 %fd169, %fd167, %fd160, %fd118;
fma.rn.f64 %fd171, %fd169, %fd160, %fd120;
fma.rn.f64 %fd173, %fd171, %fd160, %fd122;
fma.rn.f64 %fd175, %fd173, %fd160, %fd124;
fma.rn.f64 %fd177, %fd175, %fd160, %fd126;
fma.rn.f64 %fd179, %fd177, %fd160, %fd128;
fma.rn.f64 %fd181, %fd179, %fd160, %fd130;
fma.rn.f64 %fd182, %fd181, %fd160, %fd130;
{
.reg .b32 %temp; 
mov.b64 {%r39, %temp}, %fd182;
}
{
.reg .b32 %temp; 
mov.b64 {%temp, %r40}, %fd182;
}
shl.b32 %r92, %r38, 20;
add.s32 %r93, %r40, %r92;
mov.b64 %fd206, {%r39, %r93};
{
.reg .b32 %temp; 
mov.b64 {%temp, %r94}, %fd151;
}
mov.b32 %f4, %r94;
abs.f32 %f2, %f4;
setp.lt.f32 %p19, %f2, 0f4086232B;
@%p19 bra $L__BB0_29;

setp.gt.f64 %p20, %fd29, 0d8000000000000000;
mov.f64 %fd183, 0d7FF0000000000000;
sub.f64 %fd184, %fd183, %fd29;
selp.f64 %fd206, 0d0000000000000000, %fd184, %p20;
setp.geu.f32 %p21, %f2, 0f40874800;
@%p21 bra $L__BB0_29;

shr.u32 %r95, %r38, 31;
add.s32 %r96, %r38, %r95;
shr.s32 %r97, %r96, 1;
shl.b32 %r98, %r97, 20;
add.s32 %r99, %r40, %r98;
mov.b64 %fd185, {%r39, %r99};
sub.s32 %r100, %r38, %r97;
shl.b32 %r101, %r100, 20;
add.s32 %r102, %r101, 1072693248;
mov.u32 %r103, 0;
mov.b64 %fd186, {%r103, %r102};
mul.f64 %fd206, %fd185, %fd186;

$L__BB0_29:
sub.f64 %fd187, %fd3, %fd26;
add.f64 %fd188, %fd206, %fd206;
mul.f64 %fd189, %fd188, %fd187;
sub.f64 %fd190, %fd4, %fd27;
mul.f64 %fd191, %fd188, %fd190;
sub.f64 %fd192, %fd5, %fd28;
mul.f64 %fd193, %fd188, %fd192;
ld.shared.f64 %fd194, [%r37+8];
fma.rn.f64 %fd204, %fd206, %fd194, %fd22;
fma.rn.f64 %fd203, %fd189, %fd194, %fd23;
fma.rn.f64 %fd202, %fd191, %fd194, %fd24;
fma.rn.f64 %fd201, %fd193, %fd194, %fd25;
add.s32 %r116, %r116, 2;
setp.ne.s32 %p22, %r116, 100;
@%p22 bra $L__BB0_23;

cvt.s64.s32 %rd59, %r115;
add.s64 %rd58, %rd6, %rd59;
shl.b64 %rd57, %rd58, 5;
add.s64 %rd56, %rd10, %rd57;
st.global.f64 [%rd56], %fd204;
st.global.f64 [%rd56+8], %fd203;
st.global.f64 [%rd56+16], %fd202;
st.global.f64 [%rd56+24], %fd201;
add.s32 %r42, %r115, 128;
setp.lt.s32 %p23, %r115, -28;
mov.u32 %r115, %r42;
@%p23 bra $L__BB0_22;

$L__BB0_31:
bar.sync 0;
add.s32 %r43, %r110, 1;
ld.global.u32 %r104, [%rd5+8];
setp.lt.s32 %p24, %r110, %r104;
mov.u32 %r110, %r43;
@%p24 bra $L__BB0_10;

$L__BB0_32:
ret;

}



// ===== COMPILED SASS (sm_100) =====

	.target	sm_100

	.elftype	@"ET_EXEC"


//--------------------- .note.nv.tkinfo           --------------------------
	.section	.note.nv.tkinfo,"",@"SHT_NOTE"
	.sectionflags	@"SHF_NOTE_NV_TKINFO"
	.tkinfo
        /*0018*/ 	.word	0x00000002
        /*0030*/ 	.string	""
        /*0030*/ 	.string	"ptxas"
        /*0030*/ 	.string	"Cuda compilation tools, release 13.0, V13.0.88"
        /*0030*/ 	.string	"Build cuda_13.0.r13.0/compiler.36424714_0"
        /*0030*/ 	.string	"-arch sm_100 "



//--------------------- .note.nv.cuinfo           --------------------------
	.section	.note.nv.cuinfo,"",@"SHT_NOTE"
	.sectionflags	@"SHF_NOTE_NV_CUINFO"
        /*0018*/ 	.short	0x0002
        /*001a*/ 	.short	0x0050
        /*001c*/ 	.short	0x0082
	.zero		2


//--------------------- .nv.info                  --------------------------
	.section	.nv.info,"",@"SHT_CUDA_INFO"
	.align	4


	//----- nvinfo : EIATTR_REGCOUNT
	.align		4
        /*0000*/ 	.byte	0x04, 0x2f
        /*0002*/ 	.short	(.L_1 - .L_0)
	.align		4
.L_0:
        /*0004*/ 	.word	index@(_Z15kernel_gpu_cuda7par_str7dim_strP7box_strP11FOUR_VECTORPdS4_)
        /*0008*/ 	.word	0x00000045


	//----- nvinfo : EIATTR_FRAME_SIZE
	.align		4
.L_1:
        /*000c*/ 	.byte	0x04, 0x11
        /*000e*/ 	.short	(.L_3 - .L_2)
	.align		4
.L_2:
        /*0010*/ 	.word	index@(_Z15kernel_gpu_cuda7par_str7dim_strP7box_strP11FOUR_VECTORPdS4_)
        /*0014*/ 	.word	0x00000000


	//----- nvinfo : EIATTR_MIN_STACK_SIZE
	.align		4
.L_3:
        /*0018*/ 	.byte	0x04, 0x12
        /*001a*/ 	.short	(.L_5 - .L_4)
	.align		4
.L_4:
        /*001c*/ 	.word	index@(_Z15kernel_gpu_cuda7par_str7dim_strP7box_strP11FOUR_VECTORPdS4_)
        /*0020*/ 	.word	0x00000000
.L_5:


//--------------------- .nv.compat                --------------------------
	.section	.nv.compat,"",@"SHT_CUDA_COMPAT_INFO"
	.align	4
        /*0000*/ 	.byte	0x02, 0x09, 0x00, 0x00, 0x02, 0x02, 0x01, 0x00, 0x02, 0x05, 0x05, 0x00, 0x03, 0x07, 0x01, 0x01
        /*0010*/ 	.byte	0x02, 0x03, 0x00, 0x00, 0x02, 0x06, 0x01, 0x00, 0x04, 0x0b, 0x08, 0x00, 0x01, 0x00, 0x00, 0x00
        /*0020*/ 	.byte	0x00, 0x00, 0x00, 0x00


//--------------------- .nv.info._Z15kernel_gpu_cuda7par_str7dim_strP7box_strP11FOUR_VECTORPdS4_ --------------------------
	.section	.nv.info._Z15kernel_gpu_cuda7par_str7dim_strP7box_strP11FOUR_VECTORPdS4_,"",@"SHT_CUDA_INFO"
	.sectionflags	@""
	.align	4


	//----- nvinfo : EIATTR_CUDA_API_VERSION
	.align		4
        /*0000*/ 	.byte	0x04, 0x37
        /*0002*/ 	.short	(.L_7 - .L_6)
.L_6:
        /*0004*/ 	.word	0x00000082


	//----- nvinfo : EIATTR_KPARAM_INFO
	.align		4
.L_7:
        /*0008*/ 	.byte	0x04, 0x17
        /*000a*/ 	.short	(.L_9 - .L_8)
.L_8:
        /*000c*/ 	.word	0x00000000
        /*0010*/ 	.short	0x0005
        /*0012*/ 	.short	0x0058
        /*0014*/ 	.byte	0x00, 0xf0, 0x21, 0x00


	//----- nvinfo : EIATTR_KPARAM_INFO
	.align		4
.L_9:
        /*0018*/ 	.byte	0x04, 0x17
        /*001a*/ 	.short	(.L_11 - .L_10)
.L_10:
        /*001c*/ 	.word	0x00000000
        /*0020*/ 	.short	0x0004
        /*0022*/ 	.short	0x0050
        /*0024*/ 	.byte	0x00, 0xf0, 0x21, 0x00


	//----- nvinfo : EIATTR_KPARAM_INFO
	.align		4
.L_11:
        /*0028*/ 	.byte	0x04, 0x17
        /*002a*/ 	.short	(.L_13 - .L_12)
.L_12:
        /*002c*/ 	.word	0x00000000
        /*0030*/ 	.short	0x0003
        /*0032*/ 	.short	0x0048
        /*0034*/ 	.byte	0x00, 0xf0, 0x21, 0x00


	//----- nvinfo : EIATTR_KPARAM_INFO
	.align		4
.L_13:
        /*0038*/ 	.byte	0x04, 0x17
        /*003a*/ 	.short	(.L_15 - .L_14)
.L_14:
        /*003c*/ 	.word	0x00000000
        /*0040*/ 	.short	0x0002
        /*0042*/ 	.short	0x0040
        /*0044*/ 	.byte	0x00, 0xf0, 0x21, 0x00


	//----- nvinfo : EIATTR_KPARAM_INFO
	.align		4
.L_15:
        /*0048*/ 	.byte	0x04, 0x17
        /*004a*/ 	.short	(.L_17 - .L_16)
.L_16:
        /*004c*/ 	.word	0x00000000
        /*0050*/ 	.short	0x0001
        /*0052*/ 	.short	0x0008
        /*0054*/ 	.byte	0x00, 0xf0, 0xe1, 0x00


	//----- nvinfo : EIATTR_KPARAM_INFO
	.align		4
.L_17:
        /*0058*/ 	.byte	0x04, 0x17
        /*005a*/ 	.short	(.L_19 - .L_18)
.L_18:
        /*005c*/ 	.word	0x00000000
        /*0060*/ 	.short	0x0000
        /*0062*/ 	.short	0x0000
        /*0064*/ 	.byte	0x00, 0xf0, 0x21, 0x00


	//----- nvinfo : EIATTR_SPARSE_MMA_MASK
	.align		4
.L_19:
        /*0068*/ 	.byte	0x03, 0x50
        /*006a*/ 	.short	0x0000


	//----- nvinfo : EIATTR_MAXREG_COUNT
	.align		4
        /*006c*/ 	.byte	0x03, 0x1b
        /*006e*/ 	.short	0x00ff


	//----- nvinfo : EIATTR_NUM_BARRIERS
	.align		4
        /*0070*/ 	.byte	0x02, 0x4c
        /*0072*/ 	.byte	0x01
	.zero		1


	//----- nvinfo : EIATTR_MERCURY_ISA_VERSION
	.align		4
        /*0074*/ 	.byte	0x03, 0x5f
        /*0076*/ 	.short	0x0101


	//----- nvinfo : EIATTR_VRC_CTA_INIT_COUNT
	.align		4
        /*0078*/ 	.byte	0x02, 0x4a
	.zero		1
	.zero		1


	//----- nvinfo : EIATTR_EXIT_INSTR_OFFSETS
	.align		4
        /*007c*/ 	.byte	0x04, 0x1c
        /*007e*/ 	.short	(.L_21 - .L_20)


	//   ....[0]....
.L_20:
        /*0080*/ 	.word	0x00000070


	//   ....[1]....
        /*0084*/ 	.word	0x000005f0


	//   ....[2]....
        /*0088*/ 	.word	0x000019f0


	//----- nvinfo : EIATTR_CRS_STACK_SIZE
	.align		4
.L_21:
        /*008c*/ 	.byte	0x04, 0x1e
        /*008e*/ 	.short	(.L_23 - .L_22)
.L_22:
        /*0090*/ 	.word	0x00000000


	//----- nvinfo : EIATTR_CBANK_PARAM_SIZE
	.align		4
.L_23:
        /*0094*/ 	.byte	0x03, 0x19
        /*0096*/ 	.short	0x0060


	//----- nvinfo : EIATTR_PARAM_CBANK
	.align		4
        /*0098*/ 	.byte	0x04, 0x0a
        /*009a*/ 	.short	(.L_25 - .L_24)
	.align		4
.L_24:
        /*009c*/ 	.word	index@(.nv.constant0._Z15kernel_gpu_cuda7par_str7dim_strP7box_strP11FOUR_VECTORPdS4_)
        /*00a0*/ 	.short	0x0380
        /*00a2*/ 	.short	0x0060


	//----- nvinfo : EIATTR_SW_WAR
	.align		4
.L_25:
        /*00a4*/ 	.byte	0x04, 0x36
        /*00a6*/ 	.short	(.L_27 - .L_26)
.L_26:
        /*00a8*/ 	.word	0x00000008
.L_27:


//--------------------- .nv.callgraph             --------------------------
	.section	.nv.callgraph,"",@"SHT_CUDA_CALLGRAPH"
	.align	4
	.sectionentsize	8
	.align		4
        /*0000*/ 	.word	0x00000000
	.align		4
        /*0004*/ 	.word	0xffffffff
	.align		4
        /*0008*/ 	.word	0x00000000
	.align		4
        /*000c*/ 	.word	0xfffffffe
	.align		4
        /*0010*/ 	.word	0x00000000
	.align		4
        /*0014*/ 	.word	0xfffffffd
	.align		4
        /*0018*/ 	.word	0x00000000
	.align		4
        /*001c*/ 	.word	0xfffffffc


//--------------------- .text._Z15kernel_gpu_cuda7par_str7dim_strP7box_strP11FOUR_VECTORPdS4_ --------------------------
	.section	.text._Z15kernel_gpu_cuda7par_str7dim_strP7box_strP11FOUR_VECTORPdS4_,"ax",@progbits
	.align	128
        .global         _Z15kernel_gpu_cuda7par_str7dim_strP7box_strP11FOUR_VECTORPdS4_
        .type           _Z15kernel_gpu_cuda7par_str7dim_strP7box_strP11FOUR_VECTORPdS4_,@function
        .size           _Z15kernel_gpu_cuda7par_str7dim_strP7box_strP11FOUR_VECTORPdS4_,(.L_x_22 - _Z15kernel_gpu_cuda7par_str7dim_strP7box_strP11FOUR_VECTORPdS4_)
        .other          _Z15kernel_gpu_cuda7par_str7dim_strP7box_strP11FOUR_VECTORPdS4_,@"STO_CUDA_ENTRY STV_DEFAULT"
_Z15kernel_gpu_cuda7par_str7dim_strP7box_strP11FOUR_VECTORPdS4_:
.text._Z15kernel_gpu_cuda7par_str7dim_strP7box_strP11FOUR_VECTORPdS4_:
[----:B------:R-:W-:Y:S08]  /*0000*/  LDC R1, c[0x0][0x37c] ;  /* 0x0000df00ff017b82 */ /* 0x000ff00000000800 */
[----:B------:R-:W0:Y:S08]  /*0010*/  S2UR UR6, SR_CTAID.X ;  /* 0x00000000000679c3 */ /* 0x000e300000002500 */
[----:B------:R-:W1:Y:S01]  /*0020*/  LDC.64 R2, c[0x0][0x398] ;  /* 0x0000e600ff027b82 */ /* 0x000e620000000a00 */
[----:B0-----:R-:W-:-:S06]  /*0030*/  USHF.R.S32.HI UR7, URZ, 0x1f, UR6 ;  /* 0x0000001fff077899 */ /* 0x001fcc0008011406 */
[----:B------:R-:W-:Y:S01]  /*0040*/  IMAD.U32 R0, RZ, RZ, UR7 ;  /* 0x00000007ff007e24 */ /* 0x000fe2000f8e00ff */
[----:B-1----:R-:W-:-:S04]  /*0050*/  ISETP.LE.U32.AND P0, PT, R2, UR6, PT ;  /* 0x0000000602007c0c */ /* 0x002fc8000bf03070 */
[----:B------:R-:W-:-:S13]  /*0060*/  ISETP.GE.AND.EX P0, PT, R0, R3, PT, P0 ;  /* 0x000000030000720c */ /* 0x000fda0003f06300 */
[----:B------:R-:W-:Y:S05]  /*0070*/  @P0 EXIT ;  /* 0x000000000000094d */ /* 0x000fea0003800000 */
[----:B------:R-:W0:Y:S01]  /*0080*/  LDCU.64 UR4, c[0x0][0x3c0] ;  /* 0x00007800ff0477ac */ /* 0x000e220008000a00 */
[----:B------:R-:W1:Y:S01]  /*0090*/  LDCU.64 UR12, c[0x0][0x358] ;  /* 0x00006b00ff0c77ac */ /* 0x000e620008000a00 */
[----:B------:R-:W-:Y:S01]  /*00a0*/  UIMAD UR7, UR7, 0x290, URZ ;  /* 0x00000290070778a4 */ /* 0x000fe2000f8e02ff */
[----:B------:R-:W2:Y:S01]  /*00b0*/  S2R R0, SR_TID.X ;  /* 0x0000000000007919 */ /* 0x000ea20000002100 */
[----:B------:R-:W3:Y:S01]  /*00c0*/  LDCU.64 UR8, c[0x0][0x3c8] ;  /* 0x00007900ff0877ac */ /* 0x000ee20008000a00 */
[----:B------:R-:W4:Y:S01]  /*00d0*/  LDCU.64 UR10, c[0x0][0x3c8] ;  /* 0x00007900ff0a77ac */ /* 0x000f220008000a00 */
[----:B0-----:R-:W-:-:S04]  /*00e0*/  UIMAD.WIDE.U32 UR4, UR6, 0x290, UR4 ;  /* 0x00000290060478a5 */ /* 0x001fc8000f8e0004 */
[----:B------:R-:W-:Y:S02]  /*00f0*/  UIADD3 UR7, UPT, UPT, UR5, UR7, URZ ;  /* 0x0000000705077290 */ /* 0x000fe4000fffe0ff */
[----:B------:R-:W-:Y:S02]  /*0100*/  IMAD.U32 R9, RZ, RZ, UR5 ;  /* 0x00000005ff097e24 */ /* 0x000fe4000f8e00ff */
[----:B------:R-:W-:Y:S02]  /*0110*/  IMAD.U32 R8, RZ, RZ, UR4 ;  /* 0x00000004ff087e24 */ /* 0x000fe4000f8e00ff */
[----:B------:R-:W-:-:S05]  /*0120*/  IMAD.U32 R9, RZ, RZ, UR7 ;  /* 0x00000007ff097e24 */ /* 0x000fca000f8e00ff */
[----:B-1----:R-:W5:Y:S01]  /*0130*/  LDG.E R5, desc[UR12][R8.64+0x10] ;  /* 0x0000100c08057981 */ /* 0x002f62000c1e1900 */
[----:B------:R-:W-:Y:S01]  /*0140*/  UIADD3 UR6, UP0, UPT, UR4, 0x10, URZ ;  /* 0x0000001004067890 */ /* 0x000fe2000ff1e0ff */
[----:B------:R-:W-:Y:S03]  /*0150*/  BSSY.RECONVERGENT B0, `(.L_x_0) ;  /* 0x0000046000007945 */ /* 0x000fe60003800200 */
[----:B------:R-:W-:Y:S01]  /*0160*/  UIADD3.X UR7, UPT, UPT, URZ, UR7, URZ, UP0, !UPT ;  /* 0x00000007ff077290 */ /* 0x000fe200087fe4ff */
[----:B--2---:R-:W-:Y:S02]  /*0170*/  ISETP.GT.AND P0, PT, R0, 0x63, PT ;  /* 0x000000630000780c */ /* 0x004fe40003f04270 */
[----:B-----5:R-:W-:-:S11]  /*0180*/  SHF.R.S32.HI R45, RZ, 0x1f, R5 ;  /* 0x0000001fff2d7819 */ /* 0x020fd60000011405 */
[----:B---34-:R-:W-:Y:S05]  /*0190*/  @P0 BRA `(.L_x_1) ;  /* 0x0000000400040947 */ /* 0x018fea0003800000 */
[C---:B------:R-:W-:Y:S01]  /*01a0*/  VIMNMX R3, PT, PT, R0.reuse, -0x1c, !PT ;  /* 0xffffffe400037848 */ /* 0x040fe20007fe0100 */
[----:B------:R-:W-:Y:S01]  /*01b0*/  BSSY.RECONVERGENT B1, `(.L_x_2) ;  /* 0x000001b000017945 */ /* 0x000fe20003800200 */
[----:B------:R-:W-:Y:S02]  /*01c0*/  IMAD.MOV.U32 R6, RZ, RZ, R0 ;  /* 0x000000ffff067224 */ /* 0x000fe400078e0000 */
[----:B------:R-:W-:-:S04]  /*01d0*/  IADD3 R3, PT, PT, -R0, 0x7f, R3 ;  /* 0x0000007f00037810 */ /* 0x000fc80007ffe103 */
[C---:B------:R-:W-:Y:S02]  /*01e0*/  LEA.HI R2, R3.reuse, 0x1, RZ, 0x19 ;  /* 0x0000000103027811 */ /* 0x040fe400078fc8ff */
[----:B------:R-:W-:Y:S02]  /*01f0*/  ISETP.GE.U32.AND P2, PT, R3, 0x180, PT ;  /* 0x000001800300780c */ /* 0x000fe40003f46070 */
[----:B------:R-:W-:-:S13]  /*0200*/  LOP3.LUT P1, R2, R2, 0x3, RZ, 0xc0, !PT ;  /* 0x0000000302027812 */ /* 0x000fda000782c0ff */
[----:B------:R-:W-:Y:S05]  /*0210*/  @!P1 BRA `(.L_x_3) ;  /* 0x0000000000509947 */ /* 0x000fea0003800000 */
[----:B------:R-:W0:Y:S01]  /*0220*/  S2R R10, SR_CgaCtaId ;  /* 0x00000000000a7919 */ /* 0x000e220000008800 */
[----:B------:R-:W-:Y:S01]  /*0230*/  MOV R3, 0x400 ;  /* 0x0000040000037802 */ /* 0x000fe20000000f00 */
[----:B------:R-:W-:Y:S02]  /*0240*/  IMAD.MOV.U32 R4, RZ, RZ, R2 ;  /* 0x000000ffff047224 */ /* 0x000fe400078e0002 */
[----:B------:R-:W-:Y:S01]  /*0250*/  IMAD.MOV.U32 R6, RZ, RZ, R0 ;  /* 0x000000ffff067224 */ /* 0x000fe200078e0000 */
[----:B0-----:R-:W-:-:S07]  /*0260*/  LEA R7, R10, R3, 0x18 ;  /* 0x000000030a077211 */ /* 0x001fce00078ec0ff */
.L_x_4:
[----:B------:R-:W-:-:S04]  /*0270*/  IADD3 R3, P1, PT, R5, R6, RZ ;  /* 0x0000000605037210 */ /* 0x000fc80007f3e0ff */
[----:B------:R-:W-:Y:S02]  /*0280*/  LEA.HI.X.SX32 R10, R6, R45, 0x1, P1 ;  /* 0x0000002d060a7211 */ /* 0x000fe400008f0eff */
[----:B------:R-:W-:-:S04]  /*0290*/  LEA R2, P1, R3, UR8, 0x5 ;  /* 0x0000000803027c11 */ /* 0x000fc8000f8228ff */
[----:B------:R-:W-:-:S05]  /*02a0*/  LEA.HI.X R3, R3, UR9, R10, 0x5, P1 ;  /* 0x0000000903037c11 */ /* 0x000fca00088f2c0a */
[----:B0-----:R-:W2:Y:S04]  /*02b0*/  LDG.E.64 R12, desc[UR12][R2.64] ;  /* 0x0000000c020c7981 */ /* 0x001ea8000c1e1b00 */
[----:B------:R-:W2:Y:S04]  /*02c0*/  LDG.E.64 R14, desc[UR12][R2.64+0x8] ;  /* 0x0000080c020e7981 */ /* 0x000ea8000c1e1b00 */
[----:B------:R-:W3:Y:S04]  /*02d0*/  LDG.E.64 R16, desc[UR12][R2.64+0x10] ;  /* 0x0000100c02107981 */ /* 0x000ee8000c1e1b00 */
[----:B------:R-:W3:Y:S01]  /*02e0*/  LDG.E.64 R18, desc[UR12][R2.64+0x18] ;  /* 0x0000180c02127981 */ /* 0x000ee2000c1e1b00 */
[----:B------:R-:W-:-:S02]  /*02f0*/  IMAD R11, R6, 0x20, R7 ;  /* 0x00000020060b7824 */ /* 0x000fc400078e0207 */
[----:B------:R-:W-:Y:S02]  /*0300*/  VIADD R4, R4, 0xffffffff ;  /* 0xffffffff04047836 */ /* 0x000fe40000000000 */
[----:B------:R-:W-:-:S03]  /*0310*/  VIADD R6, R6, 0x80 ;  /* 0x0000008006067836 */ /* 0x000fc60000000000 */
[----:B------:R-:W-:Y:S01]  /*0320*/  ISETP.NE.AND P1, PT, R4, RZ, PT ;  /* 0x000000ff0400720c */ /* 0x000fe20003f25270 */
[----:B--2---:R0:W-:Y:S04]  /*0330*/  STS.128 [R11], R12 ;  /* 0x0000000c0b007388 */ /* 0x0041e80000000c00 */
[----:B---3--:R0:W-:Y:S08]  /*0340*/  STS.128 [R11+0x10], R16 ;  /* 0x000010100b007388 */ /* 0x0081f00000000c00 */
[----:B------:R-:W-:Y:S05]  /*0350*/  @P1 BRA `(.L_x_4) ;  /* 0xfffffffc00c41947 */ /* 0x000fea000383ffff */
.L_x_3:
[----:B------:R-:W-:Y:S05]  /*0360*/  BSYNC.RECONVERGENT B1 ;  /* 0x0000000000017941 */ /* 0x000fea0003800200 */
.L_x_2:
[----:B------:R-:W-:Y:S05]  /*0370*/  @!P2 BRA `(.L_x_1) ;  /* 0x00000000008ca947 */ /* 0x000fea0003800000 */
[----:B------:R-:W1:Y:S01]  /*0380*/  S2R R3, SR_CgaCtaId ;  /* 0x0000000000037919 */ /* 0x000e620000008800 */
[----:B------:R-:W-:-:S04]  /*0390*/  MOV R2, 0x400 ;  /* 0x0000040000027802 */ /* 0x000fc80000000f00 */
[----:B-1----:R-:W-:-:S07]  /*03a0*/  LEA R7, R3, R2, 0x18 ;  /* 0x0000000203077211 */ /* 0x002fce00078ec0ff */
.L_x_5:
[----:B------:R-:W-:-:S04]  /*03b0*/  IADD3 R3, P1, PT, R5, R6, RZ ;  /* 0x0000000605037210 */ /* 0x000fc80007f3e0ff */
[----:B------:R-:W-:Y:S02]  /*03c0*/  LEA.HI.X.SX32 R4, R6, R45, 0x1, P1 ;  /* 0x0000002d06047211 */ /* 0x000fe400008f0eff */
[----:B------:R-:W-:-:S04]  /*03d0*/  LEA R2, P1, R3, UR10, 0x5 ;  /* 0x0000000a03027c11 */ /* 0x000fc8000f8228ff */
[----:B------:R-:W-:-:S05]  /*03e0*/  LEA.HI.X R3, R3, UR11, R4, 0x5, P1 ;  /* 0x0000000b03037c11 */ /* 0x000fca00088f2c04 */
[----:B01----:R-:W2:Y:S04]  /*03f0*/  LDG.E.64 R12, desc[UR12][R2.64] ;  /* 0x0000000c020c7981 */ /* 0x003ea8000c1e1b00 */
[----:B------:R-:W2:Y:S04]  /*0400*/  LDG.E.64 R14, desc[UR12][R2.64+0x8] ;  /* 0x0000080c020e7981 */ /* 0x000ea8000c1e1b00 */
[----:B------:R-:W3:Y:S04]  /*0410*/  LDG.E.64 R16, desc[UR12][R2.64+0x10] ;  /* 0x0000100c02107981 */ /* 0x000ee8000c1e1b00 */
[----:B------:R-:W3:Y:S04]  /*0420*/  LDG.E.64 R18, desc[UR12][R2.64+0x18] ;  /* 0x0000180c02127981 */ /* 0x000ee8000c1e1b00 */
[----:B------:R-:W4:Y:S04]  /*0430*/  LDG.E.64 R20, desc[UR12][R2.64+0x1000] ;  /* 0x0010000c02147981 */ /* 0x000f28000c1e1b00 */
[----:B------:R-:W4:Y:S04]  /*0440*/  LDG.E.64 R22, desc[UR12][R2.64+0x1008] ;  /* 0x0010080c02167981 */ /* 0x000f28000c1e1b00 */
[----:B------:R-:W5:Y:S04]  /*0450*/  LDG.E.64 R24, desc[UR12][R2.64+0x1010] ;  /* 0x0010100c02187981 */ /* 0x000f68000c1e1b00 */
        /* <DEDUP_REMOVED lines=8> */
[----:B------:R-:W5:Y:S01]  /*04e0*/  LDG.E.64 R42, desc[UR12][R2.64+0x3018] ;  /* 0x0030180c022a7981 */ /* 0x000f62000c1e1b00 */
[C---:B------:R-:W-:Y:S01]  /*04f0*/  IMAD R11, R6.reuse, 0x20, R7 ;  /* 0x00000020060b7824 */ /* 0x040fe200078e0207 */
[C---:B------:R-:W-:Y:S01]  /*0500*/  ISETP.GE.AND P1, PT, R6.reuse, -0x19c, PT ;  /* 0xfffffe640600780c */ /* 0x040fe20003f26270 */
[----:B------:R-:W-:-:S03]  /*0510*/  VIADD R6, R6, 0x200 ;  /* 0x0000020006067836 */ /* 0x000fc60000000000 */
[----:B--2---:R1:W-:Y:S04]  /*0520*/  STS.128 [R11], R12 ;  /* 0x0000000c0b007388 */ /* 0x0043e80000000c00 */
[----:B---3--:R1:W-:Y:S04]  /*0530*/  STS.128 [R11+0x10], R16 ;  /* 0x000010100b007388 */ /* 0x0083e80000000c00 */
[----:B----4-:R1:W-:Y:S04]  /*0540*/  STS.128 [R11+0x1000], R20 ;  /* 0x001000140b007388 */ /* 0x0103e80000000c00 */
[----:B-----5:R1:W-:Y:S04]  /*0550*/  STS.128 [R11+0x1010], R24 ;  /* 0x001010180b007388 */ /* 0x0203e80000000c00 */
[----:B------:R1:W-:Y:S04]  /*0560*/  STS.128 [R11+0x2000], R28 ;  /* 0x0020001c0b007388 */ /* 0x0003e80000000c00 */
[----:B------:R1:W-:Y:S04]  /*0570*/  STS.128 [R11+0x2010], R32 ;  /* 0x002010200b007388 */ /* 0x0003e80000000c00 */
[----:B------:R1:W-:Y:S04]  /*0580*/  STS.128 [R11+0x3000], R36 ;  /* 0x003000240b007388 */ /* 0x0003e80000000c00 */
[----:B------:R1:W-:Y:S01]  /*0590*/  STS.128 [R11+0x3010], R40 ;  /* 0x003010280b007388 */ /* 0x0003e20000000c00 */
[----:B------:R-:W-:Y:S05]  /*05a0*/  @!P1 BRA `(.L_x_5) ;  /* 0xfffffffc00809947 */ /* 0x000fea000383ffff */
.L_x_1:
[----:B------:R-:W-:Y:S05]  /*05b0*/  BSYNC.RECONVERGENT B0 ;  /* 0x0000000000007941 */ /* 0x000fea0003800200 */
.L_x_0:
[----:B------:R-:W-:Y:S06]  /*05c0*/  BAR.SYNC.DEFER_BLOCKING 0x0 ;  /* 0x0000000000007b1d */ /* 0x000fec0000010000 */
[----:B------:R-:W2:Y:S02]  /*05d0*/  LDG.E R2, desc[UR12][R8.64+0x18] ;  /* 0x0000180c08027981 */ /* 0x000ea4000c1e1900 */
[----:B--2---:R-:W-:-:S13]  /*05e0*/  ISETP.GE.AND P1, PT, R2, RZ, PT ;  /* 0x000000ff0200720c */ /* 0x004fda0003f26270 */
[----:B------:R-:W-:Y:S05]  /*05f0*/  @!P1 EXIT ;  /* 0x000000000000994d */ /* 0x000fea0003800000 */
[----:B------:R-:W2:Y:S01]  /*0600*/  LDC.64 R2, c[0x0][0x380] ;  /* 0x0000e000ff027b82 */ /* 0x000ea20000000a00 */
[C---:B------:R-:W-:Y:S01]  /*0610*/  VIMNMX R7, PT, PT, R0.reuse, -0x1c, !PT ;  /* 0xffffffe400077848 */ /* 0x040fe20007fe0100 */
[----:B------:R-:W-:Y:S02]  /*0620*/  UMOV UR5, 0x400 ;  /* 0x0000040000057882 */ /* 0x000fe40000000000 */
[----:B------:R-:W-:Y:S01]  /*0630*/  UIADD3 UR4, UPT, UPT, UR5, 0xc80, URZ ;  /* 0x00000c8005047890 */ /* 0x000fe2000fffe0ff */
[----:B------:R-:W-:Y:S01]  /*0640*/  IADD3 R0, PT, PT, -R0, 0x7f, R7 ;  /* 0x0000007f00007810 */ /* 0x000fe20007ffe107 */
[----:B------:R-:W-:Y:S02]  /*0650*/  UIADD3 UR5, UPT, UPT, UR5, 0x1900, URZ ;  /* 0x0000190005057890 */ /* 0x000fe4000fffe0ff */
[----:B------:R-:W3:Y:S01]  /*0660*/  S2UR UR8, SR_CgaCtaId ;  /* 0x00000000000879c3 */ /* 0x000ee20000008800 */
[C---:B------:R-:W-:Y:S02]  /*0670*/  LEA.HI R4, R0.reuse, 0x1, RZ, 0x19 ;  /* 0x0000000100047811 */ /* 0x040fe400078fc8ff */
[----:B------:R-:W-:-:S02]  /*0680*/  ISETP.GE.U32.AND P1, PT, R0, 0x180, PT ;  /* 0x000001800000780c */ /* 0x000fc40003f26070 */
[----:B------:R-:W-:Y:S01]  /*0690*/  LOP3.LUT P2, RZ, R4, 0x3, RZ, 0xc0, !PT ;  /* 0x0000000304ff7812 */ /* 0x000fe2000784c0ff */
[----:B--2---:R-:W-:-:S08]  /*06a0*/  DADD R6, R2, R2 ;  /* 0x0000000002067229 */ /* 0x004fd00000000002 */
[----:B------:R-:W-:Y:S01]  /*06b0*/  DMUL R6, R6, R2 ;  /* 0x0000000206067228 */ /* 0x000fe20000000000 */
[----:B---3--:R-:W-:Y:S01]  /*06c0*/  ULEA UR4, UR8, UR4, 0x18 ;  /* 0x0000000408047291 */ /* 0x008fe2000f8ec0ff */
[----:B------:R-:W-:Y:S01]  /*06d0*/  IMAD.MOV.U32 R3, RZ, RZ, RZ ;  /* 0x000000ffff037224 */ /* 0x000fe200078e00ff */
[----:B------:R-:W-:-:S12]  /*06e0*/  ULEA UR5, UR8, UR5, 0x18 ;  /* 0x0000000508057291 */ /* 0x000fd8000f8ec0ff */
.L_x_20:
[----:B--2---:R-:W2:Y:S01]  /*06f0*/  S2R R2, SR_TID.X ;  /* 0x0000000000027919 */ /* 0x004ea20000002100 */
[----:B------:R-:W-:Y:S01]  /*0700*/  ISETP.NE.AND P3, PT, R3, RZ, PT ;  /* 0x000000ff0300720c */ /* 0x000fe20003f65270 */
[----:B01-3--:R-:W-:Y:S02]  /*0710*/  IMAD.U32 R10, RZ, RZ, UR6 ;  /* 0x00000006ff0a7e24 */ /* 0x00bfe4000f8e00ff */
[----:B01----:R-:W-:-:S10]  /*0720*/  IMAD.U32 R11, RZ, RZ, UR7 ;  /* 0x00000007ff0b7e24 */ /* 0x003fd4000f8e00ff */
[----:B-----5:R-:W-:Y:S05]  /*0730*/  @!P3 BRA `(.L_x_6) ;  /* 0x000000000018b947 */ /* 0x020fea0003800000 */
[----:B------:R-:W-:Y:S01]  /*0740*/  IMAD.WIDE R10, R3, 0x18, R8 ;  /* 0x00000018030a7825 */ /* 0x000fe200078e0208 */
[----:B------:R-:W0:Y:S05]  /*0750*/  LDC.64 R12, c[0x0][0x3c0] ;  /* 0x0000f000ff0c7b82 */ /* 0x000e2a0000000a00 */
[----:B------:R-:W0:Y:S02]  /*0760*/  LDG.E R11, desc[UR12][R10.64+0x14] ;  /* 0x0000140c0a0b7981 */ /* 0x000e24000c1e1900 */
[----:B0-----:R-:W-:-:S03]  /*0770*/  IMAD.WIDE R12, R11, 0x290, R12 ;  /* 0x000002900b0c7825 */ /* 0x001fc600078e020c */
[----:B------:R-:W-:-:S05]  /*0780*/  IADD3 R10, P3, PT, R12, 0x10, RZ ;  /* 0x000000100c0a7810 */ /* 0x000fca0007f7e0ff */
[----:B------:R-:W-:-:S08]  /*0790*/  IMAD.X R11, RZ, RZ, R13, P3 ;  /* 0x000000ffff0b7224 */ /* 0x000fd000018e060d */
.L_x_6:
[----:B------:R-:W-:Y:S04]  /*07a0*/  BSSY.RECONVERGENT B0, `(.L_x_7) ;  /* 0x0000071000007945 */ /* 0x000fe80003800200 */
[----:B------:R-:W-:Y:S05]  /*07b0*/  @P0 BRA `(.L_x_8) ;  /* 0x0000000400bc0947 */ /* 0x000fea0003800000 */
[----:B------:R0:W5:Y:S01]  /*07c0*/  LDG.E R35, desc[UR12][R10.64] ;  /* 0x0000000c0a237981 */ /* 0x000162000c1e1900 */
[----:B------:R-:W-:Y:S01]  /*07d0*/  BSSY.RECONVERGENT B1, `(.L_x_9) ;  /* 0x0000031000017945 */ /* 0x000fe20003800200 */
[----:B--2---:R-:W-:-:S03]  /*07e0*/  IMAD.MOV.U32 R0, RZ, RZ, R2 ;  /* 0x000000ffff007224 */ /* 0x004fc600078e0002 */
[----:B------:R-:W-:Y:S05]  /*07f0*/  @!P2 BRA `(.L_x_10) ;  /* 0x0000000000b8a947 */ /* 0x000fea0003800000 */
[----:B------:R-:W1:Y:S01]  /*0800*/  LDCU.64 UR8, c[0x0][0x3c8] ;  /* 0x00007900ff0877ac */ /* 0x000e620008000a00 */
[----:B0----5:R-:W-:Y:S02]  /*0810*/  SHF.R.S32.HI R11, RZ, 0x1f, R35 ;  /* 0x0000001fff0b7819 */ /* 0x021fe40000011423 */
[----:B------:R-:W-:Y:S01]  /*0820*/  IADD3 R0, P3, PT, R35, R2, RZ ;  /* 0x0000000223007210 */ /* 0x000fe20007f7e0ff */
[----:B------:R-:W0:Y:S03]  /*0830*/  LDCU.64 UR10, c[0x0][0x3d0] ;  /* 0x00007a00ff0a77ac */ /* 0x000e260008000a00 */
[----:B------:R-:W-:Y:S02]  /*0840*/  LEA.HI.X.SX32 R11, R2, R11, 0x1, P3 ;  /* 0x0000000b020b7211 */ /* 0x000fe400018f0eff */
[C---:B-1----:R-:W-:Y:S02]  /*0850*/  LEA R30, P3, R0.reuse, UR8, 0x5 ;  /* 0x00000008001e7c11 */ /* 0x042fe4000f8628ff */
[----:B0-----:R-:W-:-:S02]  /*0860*/  LEA R32, P4, R0, UR10, 0x3 ;  /* 0x0000000a00207c11 */ /* 0x001fc4000f8818ff */
[C-C-:B------:R-:W-:Y:S02]  /*0870*/  LEA.HI.X R31, R0.reuse, UR9, R11.reuse, 0x5, P3 ;  /* 0x00000009001f7c11 */ /* 0x140fe400098f2c0b */
[----:B------:R-:W-:-:S03]  /*0880*/  LEA.HI.X R33, R0, UR11, R11, 0x3, P4 ;  /* 0x0000000b00217c11 */ /* 0x000fc6000a0f1c0b */
[----:B------:R-:W2:Y:S04]  /*0890*/  LDG.E.64 R12, desc[UR12][R30.64] ;  /* 0x0000000c1e0c7981 */ /* 0x000ea8000c1e1b00 */
[----:B------:R-:W2:Y:S04]  /*08a0*/  LDG.E.64 R14, desc[UR12][R30.64+0x8] ;  /* 0x0000080c1e0e7981 */ /* 0x000ea8000c1e1b00 */
[----:B------:R-:W3:Y:S04]  /*08b0*/  LDG.E.64 R16, desc[UR12][R30.64+0x10] ;  /* 0x0000100c1e107981 */ /* 0x000ee8000c1e1b00 */
[----:B------:R-:W3:Y:S04]  /*08c0*/  LDG.E.64 R18, desc[UR12][R30.64+0x18] ;  /* 0x0000180c1e127981 */ /* 0x000ee8000c1e1b00 */
[----:B------:R-:W4:Y:S01]  /*08d0*/  LDG.E.64 R10, desc[UR12][R32.64] ;  /* 0x0000000c200a7981 */ /* 0x000f22000c1e1b00 */
[C---:B------:R-:W-:Y:S01]  /*08e0*/  VIMNMX R21, PT, PT, R2.reuse, -0x1c, !PT ;  /* 0xffffffe402157848 */ /* 0x040fe20007fe0100 */
[C---:B------:R-:W-:Y:S01]  /*08f0*/  VIADD R0, R2.reuse, 0x80 ;  /* 0x0000008002007836 */ /* 0x040fe20000000000 */
[----:B------:R-:W-:-:S02]  /*0900*/  LEA R39, R2, UR4, 0x5 ;  /* 0x0000000402277c11 */ /* 0x000fc4000f8e28ff */
[C---:B------:R-:W-:Y:S02]  /*0910*/  IADD3 R21, PT, PT, -R2.reuse, 0x7f, R21 ;  /* 0x0000007f02157810 */ /* 0x040fe40007ffe115 */
[----:B------:R-:W-:Y:S02]  /*0920*/  LEA R37, R2, UR5, 0x3 ;  /* 0x0000000502257c11 */ /* 0x000fe4000f8e18ff */
[----:B------:R-:W-:-:S04]  /*0930*/  LEA.HI R21, R21, 0x1, RZ, 0x19 ;  /* 0x0000000115157811 */ /* 0x000fc800078fc8ff */
[----:B------:R-:W-:-:S04]  /*0940*/  LOP3.LUT R21, R21, 0x3, RZ, 0xc0, !PT ;  /* 0x0000000315157812 */ /* 0x000fc800078ec0ff */
[----:B------:R-:W-:Y:S01]  /*0950*/  ISETP.NE.AND P3, PT, R21, 0x1, PT ;  /* 0x000000011500780c */ /* 0x000fe20003f65270 */
[----:B--2---:R1:W-:Y:S04]  /*0960*/  STS.128 [R39], R12 ;  /* 0x0000000c27007388 */ /* 0x0043e80000000c00 */
[----:B---3--:R1:W-:Y:S04]  /*0970*/  STS.128 [R39+0x10], R16 ;  /* 0x0000101027007388 */ /* 0x0083e80000000c00 */
[----:B----4-:R1:W-:Y:S04]  /*0980*/  STS.64 [R37], R10 ;  /* 0x0000000a25007388 */ /* 0x0103e80000000a00 */
[----:B------:R-:W-:Y:S05]  /*0990*/  @!P3 BRA `(.L_x_10) ;  /* 0x000000000050b947 */ /* 0x000fea0003800000 */
[----:B------:R-:W-:Y:S01]  /*09a0*/  ISETP.NE.AND P3, PT, R21, 0x2, PT ;  /* 0x000000021500780c */ /* 0x000fe20003f65270 */
[----:B-1----:R-:W2:Y:S04]  /*09b0*/  LDG.E.64 R12, desc[UR12][R30.64+0x1000] ;  /* 0x0010000c1e0c7981 */ /* 0x002ea8000c1e1b00 */
[----:B------:R-:W2:Y:S04]  /*09c0*/  LDG.E.64 R14, desc[UR12][R30.64+0x1008] ;  /* 0x0010080c1e0e7981 */ /* 0x000ea8000c1e1b00 */
[----:B------:R-:W3:Y:S04]  /*09d0*/  LDG.E.64 R16, desc[UR12][R30.64+0x1010] ;  /* 0x0010100c1e107981 */ /* 0x000ee8000c1e1b00 */
[----:B------:R-:W3:Y:S04]  /*09e0*/  LDG.E.64 R18, desc[UR12][R30.64+0x1018] ;  /* 0x0010180c1e127981 */ /* 0x000ee8000c1e1b00 */
[----:B------:R-:W4:Y:S04]  /*09f0*/  LDG.E.64 R10, desc[UR12][R32.64+0x400] ;  /* 0x0004000c200a7981 */ /* 0x000f28000c1e1b00 */
[----:B------:R-:W5:Y:S04]  /*0a00*/  @P3 LDG.E.64 R20, desc[UR12][R30.64+0x2000] ;  /* 0x0020000c1e143981 */ /* 0x000f68000c1e1b00 */
[----:B------:R-:W5:Y:S04]  /*0a10*/  @P3 LDG.E.64 R22, desc[UR12][R30.64+0x2008] ;  /* 0x0020080c1e163981 */ /* 0x000f68000c1e1b00 */
[----:B------:R-:W5:Y:S04]  /*0a20*/  @P3 LDG.E.64 R24, desc[UR12][R30.64+0x2010] ;  /* 0x0020100c1e183981 */ /* 0x000f68000c1e1b00 */
[----:B------:R-:W5:Y:S04]  /*0a30*/  @P3 LDG.E.64 R26, desc[UR12][R30.64+0x2018] ;  /* 0x0020180c1e1a3981 */ /* 0x000f68000c1e1b00 */
[----:B------:R-:W5:Y:S01]  /*0a40*/  @P3 LDG.E.64 R28, desc[UR12][R32.64+0x800] ;  /* 0x0008000c201c3981 */ /* 0x000f62000c1e1b00 */
[----:B------:R-:W-:-:S02]  /*0a50*/  VIADD R4, R2, 0x180 ;  /* 0x0000018002047836 */ /* 0x000fc40000000000 */
[----:B------:R-:W-:Y:S02]  /*0a60*/  VIADD R0, R2, 0x100 ;  /* 0x0000010002007836 */ /* 0x000fe40000000000 */
[----:B------:R-:W-:Y:S01]  /*0a70*/  @P3 IMAD.MOV.U32 R0, RZ, RZ, R4 ;  /* 0x000000ffff003224 */ /* 0x000fe200078e0004 */
[----:B--2---:R2:W-:Y:S04]  /*0a80*/  STS.128 [R39+0x1000], R12 ;  /* 0x0010000c27007388 */ /* 0x0045e80000000c00 */
[----:B---3--:R2:W-:Y:S04]  /*0a90*/  STS.128 [R39+0x1010], R16 ;  /* 0x0010101027007388 */ /* 0x0085e80000000c00 */
[----:B----4-:R2:W-:Y:S04]  /*0aa0*/  STS.64 [R37+0x400], R10 ;  /* 0x0004000a25007388 */ /* 0x0105e80000000a00 */
[----:B-----5:R2:W-:Y:S04]  /*0ab0*/  @P3 STS.128 [R39+0x2000], R20 ;  /* 0x0020001427003388 */ /* 0x0205e80000000c00 */
[----:B------:R2:W-:Y:S04]  /*0ac0*/  @P3 STS.128 [R39+0x2010], R24 ;  /* 0x0020101827003388 */ /* 0x0005e80000000c00 */
[----:B------:R2:W-:Y:S02]  /*0ad0*/  @P3 STS.64 [R37+0x800], R28 ;  /* 0x0008001c25003388 */ /* 0x0005e40000000a00 */
.L_x_10:
[----:B------:R-:W-:Y:S05]  /*0ae0*/  BSYNC.RECONVERGENT B1 ;  /* 0x0000000000017941 */ /* 0x000fea0003800200 */
.L_x_9:
[----:B------:R-:W-:Y:S05]  /*0af0*/  @!P1 BRA `(.L_x_8) ;  /* 0x0000000000ec9947 */ /* 0x000fea0003800000 */
[----:B------:R-:W3:Y:S01]  /*0b00*/  LDCU.64 UR8, c[0x0][0x3c8] ;  /* 0x00007900ff0877ac */ /* 0x000ee20008000a00 */
[----:B------:R-:W-:Y:S02]  /*0b10*/  SHF.R.S32.HI R4, RZ, 0x1f, R0 ;  /* 0x0000001fff047819 */ /* 0x000fe40000011400 */
[C---:B-----5:R-:W-:Y:S01]  /*0b20*/  IADD3 R53, P3, PT, R35.reuse, R0, RZ ;  /* 0x0000000023357210 */ /* 0x060fe20007f7e0ff */
[----:B------:R-:W4:Y:S01]  /*0b30*/  LDCU.64 UR10, c[0x0][0x3d0] ;  /* 0x00007a00ff0a77ac */ /* 0x000f220008000a00 */
[C---:B012---:R-:W-:Y:S02]  /*0b40*/  LEA R10, R0.reuse, UR4, 0x5 ;  /* 0x00000004000a7c11 */ /* 0x047fe4000f8e28ff */
[----:B------:R-:W-:Y:S02]  /*0b50*/  LEA.HI.X.SX32 R12, R35, R4, 0x1, P3 ;  /* 0x00000004230c7211 */ /* 0x000fe400018f0eff */
[C---:B------:R-:W-:Y:S01]  /*0b60*/  LEA R4, R0.reuse, UR5, 0x3 ;  /* 0x0000000500047c11 */ /* 0x040fe2000f8e18ff */
[----:B------:R-:W-:-:S02]  /*0b70*/  VIADD R0, R0, 0xfffffe00 ;  /* 0xfffffe0000007836 */ /* 0x000fc40000000000 */
[----:B------:R-:W-:Y:S02]  /*0b80*/  VIADD R57, R10, 0x2000 ;  /* 0x000020000a397836 */ /* 0x000fe40000000000 */
[----:B------:R-:W-:Y:S01]  /*0b90*/  VIADD R55, R4, 0x800 ;  /* 0x0000080004377836 */ /* 0x000fe20000000000 */
[----:B---3--:R-:W-:Y:S02]  /*0ba0*/  UIADD3 UR8, UP0, UPT, UR8, 0x2000, URZ ;  /* 0x0000200008087890 */ /* 0x008fe4000ff1e0ff */
[----:B----4-:R-:W-:Y:S02]  /*0bb0*/  UIADD3 UR10, UP1, UPT, UR10, 0x800, URZ ;  /* 0x000008000a0a7890 */ /* 0x010fe4000ff3e0ff */
[----:B------:R-:W-:Y:S02]  /*0bc0*/  UIADD3.X UR9, UPT, UPT, URZ, UR9, URZ, UP0, !UPT ;  /* 0x00000009ff097290 */ /* 0x000fe400087fe4ff */
[C---:B------:R-:W-:Y:S01]  /*0bd0*/  LEA R50, P3, R53.reuse, UR8, 0x5 ;  /* 0x0000000835327c11 */ /* 0x040fe2000f8628ff */
[----:B------:R-:W-:Y:S01]  /*0be0*/  UIADD3.X UR11, UPT, UPT, URZ, UR11, URZ, UP1, !UPT ;  /* 0x0000000bff0b7290 */ /* 0x000fe20008ffe4ff */
[----:B------:R-:W-:-:S02]  /*0bf0*/  LEA R52, P4, R53, UR10, 0x3 ;  /* 0x0000000a35347c11 */ /* 0x000fc4000f8818ff */
[----:B------:R-:W-:-:S03]  /*0c00*/  LEA.HI.X R51, R53, UR9, R12, 0x5, P3 ;  /* 0x0000000935337c11 */ /* 0x000fc600098f2c0c */
[----:B------:R-:W-:-:S08]  /*0c10*/  LEA.HI.X R53, R53, UR11, R12, 0x3, P4 ;  /* 0x0000000b35357c11 */ /* 0x000fd0000a0f1c0c */
.L_x_11:
[----:B------:R-:W2:Y:S04]  /*0c20*/  LDG.E.64 R40, desc[UR12][R50.64+-0x2000] ;  /* 0xffe0000c32287981 */ /* 0x000ea8000c1e1b00 */
[----:B------:R-:W2:Y:S04]  /*0c30*/  LDG.E.64 R42, desc[UR12][R50.64+-0x1ff8] ;  /* 0xffe0080c322a7981 */ /* 0x000ea8000c1e1b00 */
[----:B------:R-:W3:Y:S04]  /*0c40*/  LDG.E.64 R36, desc[UR12][R50.64+-0x1ff0] ;  /* 0xffe0100c32247981 */ /* 0x000ee8000c1e1b00 */
[----:B------:R-:W3:Y:S04]  /*0c50*/  LDG.E.64 R38, desc[UR12][R50.64+-0x1fe8] ;  /* 0xffe0180c32267981 */ /* 0x000ee8000c1e1b00 */
        /* <DEDUP_REMOVED lines=14> */
[----:B------:R0:W5:Y:S04]  /*0d40*/  LDG.E.64 R14, desc[UR12][R50.64+0x1018] ;  /* 0x0010180c320e7981 */ /* 0x000168000c1e1b00 */
[----:B------:R1:W5:Y:S01]  /*0d50*/  LDG.E.64 R48, desc[UR12][R52.64+0x400] ;  /* 0x0004000c34307981 */ /* 0x000362000c1e1b00 */
[----:B------:R-:W-:-:S05]  /*0d60*/  VIADD R0, R0, 0x200 ;  /* 0x0000020000007836 */ /* 0x000fca0000000000 */
[----:B------:R-:W-:Y:S02]  /*0d70*/  ISETP.GE.AND P3, PT, R0, -0x19c, PT ;  /* 0xfffffe640000780c */ /* 0x000fe40003f66270 */
[----:B0-----:R-:W-:Y:S02]  /*0d80*/  IADD3 R50, P4, PT, R50, 0x4000, RZ ;  /* 0x0000400032327810 */ /* 0x001fe40007f9e0ff */
[----:B-1----:R-:W-:-:S03]  /*0d90*/  IADD3 R52, P5, PT, R52, 0x1000, RZ ;  /* 0x0000100034347810 */ /* 0x002fc60007fbe0ff */
[----:B------:R-:W-:Y:S02]  /*0da0*/  IMAD.X R51, RZ, RZ, R51, P4 ;  /* 0x000000ffff337224 */ /* 0x000fe400020e0633 */
[----:B------:R-:W-:Y:S01]  /*0db0*/  IMAD.X R53, RZ, RZ, R53, P5 ;  /* 0x000000ffff357224 */ /* 0x000fe200028e0635 */
[----:B--2---:R-:W-:Y:S04]  /*0dc0*/  STS.128 [R57+-0x2000], R40 ;  /* 0xffe0002839007388 */ /* 0x004fe80000000c00 */
[----:B---3--:R-:W-:Y:S04]  /*0dd0*/  STS.128 [R57+-0x1ff0], R36 ;  /* 0xffe0102439007388 */ /* 0x008fe80000000c00 */
[----:B----4-:R-:W-:Y:S04]  /*0de0*/  STS.64 [R55+-0x800], R10 ;  /* 0xfff8000a37007388 */ /* 0x010fe80000000a00 */
[----:B-----5:R-:W-:Y:S04]  /*0df0*/  STS.128 [R57+-0x1000], R32 ;  /* 0xfff0002039007388 */ /* 0x020fe80000000c00 */
[----:B------:R-:W-:Y:S04]  /*0e00*/  STS.128 [R57+-0xff0], R28 ;  /* 0xfff0101c39007388 */ /* 0x000fe80000000c00 */
[----:B------:R-:W-:Y:S04]  /*0e10*/  STS.64 [R55+-0x400], R44 ;  /* 0xfffc002c37007388 */ /* 0x000fe80000000a00 */
[----:B------:R-:W-:Y:S04]  /*0e20*/  STS.128 [R57], R24 ;  /* 0x0000001839007388 */ /* 0x000fe80000000c00 */
[----:B------:R-:W-:Y:S04]  /*0e30*/  STS.128 [R57+0x10], R20 ;  /* 0x0000101439007388 */ /* 0x000fe80000000c00 */
[----:B------:R-:W-:Y:S04]  /*0e40*/  STS.64 [R55], R46 ;  /* 0x0000002e37007388 */ /* 0x000fe80000000a00 */
[----:B------:R-:W-:Y:S04]  /*0e50*/  STS.128 [R57+0x1000], R16 ;  /* 0x0010001039007388 */ /* 0x000fe80000000c00 */
[----:B------:R0:W-:Y:S04]  /*0e60*/  STS.128 [R57+0x1010], R12 ;  /* 0x0010100c39007388 */ /* 0x0001e80000000c00 */
[----:B------:R1:W-:Y:S01]  /*0e70*/  STS.64 [R55+0x400], R48 ;  /* 0x0004003037007388 */ /* 0x0003e20000000a00 */
[----:B0-----:R-:W-:-:S02]  /*0e80*/  VIADD R57, R57, 0x4000 ;  /* 0x0000400039397836 */ /* 0x001fc40000000000 */
[----:B-1----:R-:W-:Y:S01]  /*0e90*/  VIADD R55, R55, 0x1000 ;  /* 0x0000100037377836 */ /* 0x002fe20000000000 */
[----:B------:R-:W-:Y:S06]  /*0ea0*/  @!P3 BRA `(.L_x_11) ;  /* 0xfffffffc005cb947 */ /* 0x000fec000383ffff */
.L_x_8:
[----:B------:R-:W-:Y:S05]  /*0eb0*/  BSYNC.RECONVERGENT B0 ;  /* 0x0000000000007941 */ /* 0x000fea0003800200 */
.L_x_7:
[----:B------:R-:W-:Y:S06]  /*0ec0*/  BAR.SYNC.DEFER_BLOCKING 0x0 ;  /* 0x0000000000007b1d */ /* 0x000fec0000010000 */
[----:B------:R-:W-:Y:S04]  /*0ed0*/  BSSY.RECONVERGENT B0, `(.L_x_12) ;  /* 0x00000ac000007945 */ /* 0x000fe80003800200 */
[----:B------:R-:W-:Y:S05]  /*0ee0*/  @P0 BRA `(.L_x_13) ;  /* 0x0000000800a80947 */ /* 0x000fea0003800000 */
.L_x_19:
[----:B---3--:R-:W3:Y:S01]  /*0ef0*/  LDCU.64 UR8, c[0x0][0x3d8] ;  /* 0x00007b00ff0877ac */ /* 0x008ee20008000a00 */
[----:B012---:R-:W-:Y:S02]  /*0f00*/  SHF.R.S32.HI R11, RZ, 0x1f, R5 ;  /* 0x0000001fff0b7819 */ /* 0x007fe40000011405 */
[----:B------:R-:W-:-:S04]  /*0f10*/  IADD3 R0, P3, PT, R5, R2, RZ ;  /* 0x0000000205007210 */ /* 0x000fc80007f7e0ff */
[----:B------:R-:W-:Y:S02]  /*0f20*/  LEA.HI.X.SX32 R11, R2, R11, 0x1, P3 ;  /* 0x0000000b020b7211 */ /* 0x000fe400018f0eff */
[----:B---3--:R-:W-:-:S04]  /*0f30*/  LEA R12, P3, R0, UR8, 0x5 ;  /* 0x00000008000c7c11 */ /* 0x008fc8000f8628ff */
[----:B------:R-:W-:-:S05]  /*0f40*/  LEA.HI.X R13, R0, UR9, R11, 0x5, P3 ;  /* 0x00000009000d7c11 */ /* 0x000fca00098f2c0b */
[----:B-----5:R0:W5:Y:S04]  /*0f50*/  LDG.E.64 R60, desc[UR12][R12.64] ;  /* 0x0000000c0c3c7981 */ /* 0x020168000c1e1b00 */
[----:B------:R0:W5:Y:S04]  /*0f60*/  LDG.E.64 R62, desc[UR12][R12.64+0x8] ;  /* 0x0000080c0c3e7981 */ /* 0x000168000c1e1b00 */
[----:B------:R0:W5:Y:S04]  /*0f70*/  LDG.E.64 R58, desc[UR12][R12.64+0x10] ;  /* 0x0000100c0c3a7981 */ /* 0x000168000c1e1b00 */
[----:B------:R0:W5:Y:S01]  /*0f80*/  LDG.E.64 R10, desc[UR12][R12.64+0x18] ;  /* 0x0000180c0c0a7981 */ /* 0x000162000c1e1b00 */
[----:B------:R-:W1:Y:S01]  /*0f90*/  S2UR UR9, SR_CgaCtaId ;  /* 0x00000000000979c3 */ /* 0x000e620000008800 */
[----:B------:R-:W-:Y:S01]  /*0fa0*/  UMOV UR8, 0x400 ;  /* 0x0000040000087882 */ /* 0x000fe20000000000 */
[----:B------:R-:W-:Y:S01]  /*0fb0*/  IMAD.MOV.U32 R0, RZ, RZ, RZ ;  /* 0x000000ffff007224 */ /* 0x000fe200078e00ff */
[----:B-1----:R-:W-:-:S06]  /*0fc0*/  ULEA UR8, UR9, UR8, 0x18 ;  /* 0x0000000809087291 */ /* 0x002fcc000f8ec0ff */
[----:B------:R-:W-:-:S05]  /*0fd0*/  LEA R4, R2, UR8, 0x5 ;  /* 0x0000000802047c11 */ /* 0x000fca000f8e28ff */
[----:B------:R0:W1:Y:S04]  /*0fe0*/  LDS.128 R24, [R4] ;  /* 0x0000000004187984 */ /* 0x0000680000000c00 */
[----:B------:R0:W2:Y:S02]  /*0ff0*/  LDS.128 R20, [R4+0x10] ;  /* 0x0000100004147984 */ /* 0x0000a40000000c00 */
.L_x_18:
[----:B0-----:R-:W-:Y:S01]  /*1000*/  LEA R4, R0, UR4, 0x5 ;  /* 0x0000000400047c11 */ /* 0x001fe2000f8e28ff */
[----:B------:R-:W-:Y:S01]  /*1010*/  IMAD.MOV.U32 R56, RZ, RZ, 0x652b82fe ;  /* 0x652b82feff387424 */ /* 0x000fe200078e00ff */
[----:B------:R-:W-:Y:S01]  /*1020*/  BSSY.RECONVERGENT B1, `(.L_x_14) ;  /* 0x0000043000017945 */ /* 0x000fe20003800200 */
[----:B------:R-:W-:Y:S02]  /*1030*/  IMAD.MOV.U32 R57, RZ, RZ, 0x3ff71547 ;  /* 0x3ff71547ff397424 */ /* 0x000fe400078e00ff */
[----:B------:R-:W2:Y:S01]  /*1040*/  LDS.128 R36, [R4+0x10] ;  /* 0x0000100004247984 */ /* 0x000ea20000000c00 */
[----:B------:R-:W-:Y:S02]  /*1050*/  IMAD.MOV.U32 R54, RZ, RZ, -0x105c611 ;  /* 0xfefa39efff367424 */ /* 0x000fe400078e00ff */
[----:B------:R-:W-:Y:S01]  /*1060*/  IMAD.MOV.U32 R55, RZ, RZ, 0x3fe62e42 ;  /* 0x3fe62e42ff377424 */ /* 0x000fe200078e00ff */
[----:B------:R-:W1:Y:S01]  /*1070*/  LDS.128 R32, [R4] ;  /* 0x0000000004207984 */ /* 0x000e620000000c00 */
[----:B------:R-:W-:-:S02]  /*1080*/  IMAD.MOV.U32 R52, RZ, RZ, 0x3b39803f ;  /* 0x3b39803fff347424 */ /* 0x000fc400078e00ff */
[----:B------:R-:W-:Y:S02]  /*1090*/  IMAD.MOV.U32 R53, RZ, RZ, 0x3c7abc9e ;  /* 0x3c7abc9eff357424 */ /* 0x000fe400078e00ff */
[----:B------:R-:W-:Y:S02]  /*10a0*/  IMAD.MOV.U32 R50, RZ, RZ, 0x69ce2bdf ;  /* 0x69ce2bdfff327424 */ /* 0x000fe400078e00ff */
[----:B------:R-:W-:Y:S02]  /*10b0*/  IMAD.MOV.U32 R51, RZ, RZ, 0x3e5ade15 ;  /* 0x3e5ade15ff337424 */ /* 0x000fe400078e00ff */
[----:B------:R-:W-:Y:S02]  /*10c0*/  IMAD.MOV.U32 R48, RZ, RZ, -0x35dec16 ;  /* 0xfca213eaff307424 */ /* 0x000fe400078e00ff */
[----:B------:R-:W-:Y:S02]  /*10d0*/  IMAD.MOV.U32 R49, RZ, RZ, 0x3e928af3 ;  /* 0x3e928af3ff317424 */ /* 0x000fe400078e00ff */
[----:B------:R-:W-:-:S02]  /*10e0*/  IMAD.MOV.U32 R46, RZ, RZ, 0x62401315 ;  /* 0x62401315ff2e7424 */ /* 0x000fc400078e00ff */
[----:B------:R-:W-:Y:S02]  /*10f0*/  IMAD.MOV.U32 R47, RZ, RZ, 0x3ec71dee ;  /* 0x3ec71deeff2f7424 */ /* 0x000fe400078e00ff */
[----:B------:R-:W-:Y:S02]  /*1100*/  IMAD.MOV.U32 R44, RZ, RZ, 0x7c89eb71 ;  /* 0x7c89eb71ff2c7424 */ /* 0x000fe400078e00ff */
[----:B------:R-:W-:Y:S02]  /*1110*/  IMAD.MOV.U32 R45, RZ, RZ, 0x3efa0199 ;  /* 0x3efa0199ff2d7424 */ /* 0x000fe400078e00ff */
[----:B------:R-:W-:Y:S02]  /*1120*/  IMAD.MOV.U32 R42, RZ, RZ, 0x14761f65 ;  /* 0x14761f65ff2a7424 */ /* 0x000fe400078e00ff */
[----:B------:R-:W-:Y:S02]  /*1130*/  IMAD.MOV.U32 R43, RZ, RZ, 0x3f2a01a0 ;  /* 0x3f2a01a0ff2b7424 */ /* 0x000fe400078e00ff */
[----:B------:R-:W-:-:S02]  /*1140*/  IMAD.MOV.U32 R40, RZ, RZ, 0x1852b7af ;  /* 0x1852b7afff287424 */ /* 0x000fc400078e00ff */
[----:B------:R-:W-:Y:S02]  /*1150*/  IMAD.MOV.U32 R41, RZ, RZ, 0x3f56c16c ;  /* 0x3f56c16cff297424 */ /* 0x000fe400078e00ff */
[----:B------:R-:W-:Y:S02]  /*1160*/  IMAD.MOV.U32 R18, RZ, RZ, 0x11122322 ;  /* 0x11122322ff127424 */ /* 0x000fe400078e00ff */
[----:B------:R-:W-:Y:S02]  /*1170*/  IMAD.MOV.U32 R19, RZ, RZ, 0x3f811111 ;  /* 0x3f811111ff137424 */ /* 0x000fe400078e00ff */
[----:B------:R-:W-:Y:S02]  /*1180*/  IMAD.MOV.U32 R16, RZ, RZ, 0x555502a1 ;  /* 0x555502a1ff107424 */ /* 0x000fe400078e00ff */
[----:B------:R-:W-:Y:S01]  /*1190*/  IMAD.MOV.U32 R17, RZ, RZ, 0x3fa55555 ;  /* 0x3fa55555ff117424 */ /* 0x000fe200078e00ff */
[----:B--2---:R-:W-:Y:S01]  /*11a0*/  DMUL R12, R20, R36 ;  /* 0x00000024140c7228 */ /* 0x004fe20000000000 */
[----:B------:R-:W-:-:S02]  /*11b0*/  IMAD.MOV.U32 R14, RZ, RZ, 0x55555511 ;  /* 0x55555511ff0e7424 */ /* 0x000fc400078e00ff */
[----:B------:R-:W-:Y:S01]  /*11c0*/  IMAD.MOV.U32 R15, RZ, RZ, 0x3fc55555 ;  /* 0x3fc55555ff0f7424 */ /* 0x000fe200078e00ff */
[----:B-1----:R-:W-:-:S04]  /*11d0*/  DADD R32, R24, R32 ;  /* 0x0000000018207229 */ /* 0x002fc80000000020 */
[----:B------:R-:W-:-:S08]  /*11e0*/  DFMA R12, R26, R34, R12 ;  /* 0x000000221a0c722b */ /* 0x000fd0000000000c */
[----:B------:R-:W-:-:S08]  /*11f0*/  DFMA R12, R22, R38, R12 ;  /* 0x00000026160c722b */ /* 0x000fd0000000000c */
[----:B------:R-:W-:-:S08]  /*1200*/  DADD R12, R32, -R12 ;  /* 0x00000000200c7229 */ /* 0x000fd0000000080c */
[----:B------:R-:W-:-:S08]  /*1210*/  DMUL R28, R12, R6 ;  /* 0x000000060c1c7228 */ /* 0x000fd00000000000 */
[----:B------:R-:W-:-:S08]  /*1220*/  DFMA R64, -R28, R56, 6.75539944105574400000e+15 ;  /* 0x433800001c40742b */ /* 0x000fd00000000138 */
[----:B------:R-:W-:-:S08]  /*1230*/  DADD R32, R64, -6.75539944105574400000e+15 ;  /* 0xc338000040207429 */ /* 0x000fd00000000000 */
[----:B------:R-:W-:-:S08]  /*1240*/  DFMA R12, R32, -R54, -R28 ;  /* 0x80000036200c722b */ /* 0x000fd0000000081c */
[----:B------:R-:W-:-:S08]  /*1250*/  DFMA R32, R32, -R52, R12 ;  /* 0x800000342020722b */ /* 0x000fd0000000000c */
[----:B------:R-:W-:-:S08]  /*1260*/  DFMA R12, R32, R50, R48 ;  /* 0x00000032200c722b */ /* 0x000fd00000000030 */
[----:B------:R-:W-:-:S08]  /*1270*/  DFMA R12, R32, R12, R46 ;  /* 0x0000000c200c722b */ /* 0x000fd0000000002e */
[----:B------:R-:W-:-:S08]  /*1280*/  DFMA R12, R32, R12, R44 ;  /* 0x0000000c200c722b */ /* 0x000fd0000000002c */
[----:B------:R-:W-:-:S08]  /*1290*/  DFMA R12, R32, R12, R42 ;  /* 0x0000000c200c722b */ /* 0x000fd0000000002a */
[----:B------:R-:W-:-:S08]  /*12a0*/  DFMA R12, R32, R12, R40 ;  /* 0x0000000c200c722b */ /* 0x000fd00000000028 */
[----:B------:R-:W-:-:S08]  /*12b0*/  DFMA R12, R32, R12, R18 ;  /* 0x0000000c200c722b */ /* 0x000fd00000000012 */
[----:B------:R-:W-:-:S08]  /*12c0*/  DFMA R12, R32, R12, R16 ;  /* 0x0000000c200c722b */ /* 0x000fd00000000010 */
[----:B------:R-:W-:Y:S01]  /*12d0*/  DFMA R30, R32, R12, R14 ;  /* 0x0000000c201e722b */ /* 0x000fe2000000000e */
[----:B------:R-:W-:Y:S02]  /*12e0*/  IMAD.MOV.U32 R12, RZ, RZ, 0xb ;  /* 0x0000000bff0c7424 */ /* 0x000fe400078e00ff */
[----:B------:R-:W-:-:S06]  /*12f0*/  IMAD.MOV.U32 R13, RZ, RZ, 0x3fe00000 ;  /* 0x3fe00000ff0d7424 */ /* 0x000fcc00078e00ff */
[----:B------:R-:W-:-:S08]  /*1300*/  DFMA R30, R32, R30, R12 ;  /* 0x0000001e201e722b */ /* 0x000fd0000000000c */
[----:B------:R-:W-:-:S08]  /*1310*/  DFMA R30, R32, R30, 1 ;  /* 0x3ff00000201e742b */ /* 0x000fd0000000001e */
[----:B------:R-:W-:Y:S02]  /*1320*/  DFMA R30, R32, R30, 1 ;  /* 0x3ff00000201e742b */ /* 0x000fe4000000001e */
[----:B------:R-:W-:-:S08]  /*1330*/  DADD R32, -RZ, -R28 ;  /* 0x00000000ff207229 */ /* 0x000fd0000000091c */
[----:B------:R-:W-:Y:S02]  /*1340*/  IMAD.MOV.U32 R32, RZ, RZ, R30 ;  /* 0x000000ffff207224 */ /* 0x000fe400078e001e */
[----:B------:R-:W-:Y:S02]  /*1350*/  IMAD.MOV.U32 R66, RZ, RZ, R33 ;  /* 0x000000ffff427224 */ /* 0x000fe400078e0021 */
[----:B------:R-:W-:-:S03]  /*1360*/  IMAD R33, R64, 0x100000, R31 ;  /* 0x0010000040217824 */ /* 0x000fc600078e021f */
[----:B------:R-:W-:-:S13]  /*1370*/  FSETP.GEU.AND P3, PT, |R66|, 4.1917929649353027344, PT ;  /* 0x4086232b4200780b */ /* 0x000fda0003f6e200 */
[----:B------:R-:W-:Y:S05]  /*1380*/  @!P3 BRA `(.L_x_15) ;  /* 0x000000000030b947 */ /* 0x000fea0003800000 */
[----:B------:R-:W-:Y:S01]  /*1390*/  FSETP.GEU.AND P4, PT, |R66|, 4.2275390625, PT ;  /* 0x408748004200780b */ /* 0x000fe20003f8e200 */
[C---:B------:R-:W-:Y:S02]  /*13a0*/  DSETP.GT.AND P3, PT, R28.reuse, RZ, PT ;  /* 0x000000ff1c00722a */ /* 0x040fe40003f64000 */
[----:B------:R-:W-:-:S10]  /*13b0*/  DADD R28, -R28, +INF ;  /* 0x7ff000001c1c7429 */ /* 0x000fd40000000100 */
[----:B------:R-:W-:Y:S02]  /*13c0*/  @!P4 LEA.HI R32, R64, R64, RZ, 0x1 ;  /* 0x000000404020c211 */ /* 0x000fe400078f08ff */
[----:B------:R-:W-:Y:S02]  /*13d0*/  FSEL R33, R29, RZ, !P3 ;  /* 0x000000ff1d217208 */ /* 0x000fe40005800000 */
[----:B------:R-:W-:Y:S02]  /*13e0*/  @!P4 SHF.R.S32.HI R65, RZ, 0x1, R32 ;  /* 0x00000001ff41c819 */ /* 0x000fe40000011420 */
[----:B------:R-:W-:Y:S01]  /*13f0*/  FSEL R32, R28, RZ, !P3 ;  /* 0x000000ff1c207208 */ /* 0x000fe20005800000 */
[----:B------:R-:W-:Y:S02]  /*1400*/  @!P4 IMAD.MOV.U32 R28, RZ, RZ, RZ ;  /* 0x000000ffff1cc224 */ /* 0x000fe400078e00ff */
[----:B------:R-:W-:Y:S02]  /*1410*/  @!P4 IMAD.IADD R64, R64, 0x1, -R65 ;  /* 0x000000014040c824 */ /* 0x000fe400078e0a41 */
[----:B------:R-:W-:-:S03]  /*1420*/  @!P4 IMAD R31, R65, 0x100000, R31 ;  /* 0x00100000411fc824 */ /* 0x000fc600078e021f */
[----:B------:R-:W-:-:S06]  /*1430*/  @!P4 LEA R29, R64, 0x3ff00000, 0x14 ;  /* 0x3ff00000401dc811 */ /* 0x000fcc00078ea0ff */
[----:B------:R-:W-:-:S11]  /*1440*/  @!P4 DMUL R32, R30, R28 ;  /* 0x0000001c1e20c228 */ /* 0x000fd60000000000 */
.L_x_15:
[----:B------:R-:W-:Y:S05]  /*1450*/  BSYNC.RECONVERGENT B1 ;  /* 0x0000000000017941 */ /* 0x000fea0003800200 */
.L_x_14:
[----:B------:R-:W-:Y:S01]  /*1460*/  LEA R28, R0, UR5, 0x3 ;  /* 0x00000005001c7c11 */ /* 0x000fe2000f8e18ff */
[----:B------:R-:W-:Y:S01]  /*1470*/  DADD R34, R26, -R34 ;  /* 0x000000001a227229 */ /* 0x000fe20000000822 */
[----:B------:R-:W-:Y:S01]  /*1480*/  BSSY.RECONVERGENT B1, `(.L_x_16) ;  /* 0x0000035000017945 */ /* 0x000fe20003800200 */
[----:B------:R-:W-:Y:S02]  /*1490*/  DADD R64, R32, R32 ;  /* 0x0000000020407229 */ /* 0x000fe40000000020 */
[----:B------:R-:W-:Y:S01]  /*14a0*/  DADD R36, R20, -R36 ;  /* 0x0000000014247229 */ /* 0x000fe20000000824 */
[----:B------:R-:W0:Y:S01]  /*14b0*/  LDS.128 R28, [R28] ;  /* 0x000000001c1c7984 */ /* 0x000e220000000c00 */
[----:B------:R-:W-:-:S04]  /*14c0*/  DADD R38, R22, -R38 ;  /* 0x0000000016267229 */ /* 0x000fc80000000826 */
[----:B------:R-:W-:Y:S02]  /*14d0*/  DMUL R34, R34, R64 ;  /* 0x0000004022227228 */ /* 0x000fe40000000000 */
[C---:B------:R-:W-:Y:S02]  /*14e0*/  DMUL R36, R64.reuse, R36 ;  /* 0x0000002440247228 */ /* 0x040fe40000000000 */
[----:B------:R-:W-:Y:S02]  /*14f0*/  DMUL R64, R64, R38 ;  /* 0x0000002640407228 */ /* 0x000fe40000000000 */
[----:B0----5:R-:W-:Y:S02]  /*1500*/  DFMA R60, R28, R32, R60 ;  /* 0x000000201c3c722b */ /* 0x021fe4000000003c */
[-C--:B------:R-:W-:Y:S02]  /*1510*/  DFMA R62, R34, R28.reuse, R62 ;  /* 0x0000001c223e722b */ /* 0x080fe4000000003e */
[----:B------:R-:W0:Y:S01]  /*1520*/  LDS.128 R32, [R4+0x30] ;  /* 0x0000300004207984 */ /* 0x000e220000000c00 */
[----:B------:R-:W-:-:S02]  /*1530*/  DFMA R58, R36, R28, R58 ;  /* 0x0000001c243a722b */ /* 0x000fc4000000003a */
[----:B------:R-:W-:Y:S01]  /*1540*/  DFMA R10, R64, R28, R10 ;  /* 0x0000001c400a722b */ /* 0x000fe2000000000a */
[----:B------:R-:W1:Y:S01]  /*1550*/  LDS.128 R36, [R4+0x20] ;  /* 0x0000200004247984 */ /* 0x000e620000000c00 */
[----:B0-----:R-:W-:Y:S02]  /*1560*/  DMUL R28, R20, R32 ;  /* 0x00000020141c7228 */ /* 0x001fe40000000000 */
[----:B-1----:R-:W-:-:S06]  /*1570*/  DADD R36, R24, R36 ;  /* 0x0000000018247229 */ /* 0x002fcc0000000024 */
        /* <DEDUP_REMOVED lines=15> */
[----:B------:R-:W-:-:S08]  /*1670*/  DFMA R48, R52, R48, R14 ;  /* 0x000000303430722b */ /* 0x000fd0000000000e */
[----:B------:R-:W-:Y:S02]  /*1680*/  DFMA R48, R52, R48, R12 ;  /* 0x000000303430722b */ /* 0x000fe4000000000c */
[----:B------:R-:W-:-:S06]  /*1690*/  DADD R12, -RZ, -R28 ;  /* 0x00000000ff0c7229 */ /* 0x000fcc000000091c */
[----:B------:R-:W-:-:S04]  /*16a0*/  DFMA R48, R52, R48, 1 ;  /* 0x3ff000003430742b */ /* 0x000fc80000000030 */
[----:B------:R-:W-:-:S04]  /*16b0*/  IMAD.MOV.U32 R4, RZ, RZ, R13 ;  /* 0x000000ffff047224 */ /* 0x000fc800078e000d */
[----:B------:R-:W-:Y:S01]  /*16c0*/  DFMA R14, R52, R48, 1 ;  /* 0x3ff00000340e742b */ /* 0x000fe20000000030 */
[----:B------:R-:W-:-:S09]  /*16d0*/  FSETP.GEU.AND P3, PT, |R4|, 4.1917929649353027344, PT ;  /* 0x4086232b0400780b */ /* 0x000fd20003f6e200 */
[----:B------:R-:W-:Y:S02]  /*16e0*/  IMAD R13, R56, 0x100000, R15 ;  /* 0x00100000380d7824 */ /* 0x000fe400078e020f */
[----:B------:R-:W-:Y:S02]  /*16f0*/  IMAD.MOV.U32 R12, RZ, RZ, R14 ;  /* 0x000000ffff0c7224 */ /* 0x000fe400078e000e */
[----:B------:R-:W-:Y:S05]  /*1700*/  @!P3 BRA `(.L_x_17) ;  /* 0x000000000030b947 */ /* 0x000fea0003800000 */
[----:B------:R-:W-:Y:S01]  /*1710*/  FSETP.GEU.AND P4, PT, |R4|, 4.2275390625, PT ;  /* 0x408748000400780b */ /* 0x000fe20003f8e200 */
[C---:B------:R-:W-:Y:S02]  /*1720*/  DADD R12, -R28.reuse, +INF ;  /* 0x7ff000001c0c7429 */ /* 0x040fe40000000100 */
[----:B------:R-:W-:-:S08]  /*1730*/  DSETP.GT.AND P3, PT, R28, RZ, PT ;  /* 0x000000ff1c00722a */ /* 0x000fd00003f64000 */
[----:B------:R-:W-:Y:S02]  /*1740*/  FSEL R12, R12, RZ, !P3 ;  /* 0x000000ff0c0c7208 */ /* 0x000fe40005800000 */
[----:B------:R-:W-:Y:S02]  /*1750*/  @!P4 LEA.HI R4, R56, R56, RZ, 0x1 ;  /* 0x000000383804c211 */ /* 0x000fe400078f08ff */
[----:B------:R-:W-:Y:S02]  /*1760*/  FSEL R13, R13, RZ, !P3 ;  /* 0x000000ff0d0d7208 */ /* 0x000fe40005800000 */
[----:B------:R-:W-:-:S05]  /*1770*/  @!P4 SHF.R.S32.HI R17, RZ, 0x1, R4 ;  /* 0x00000001ff11c819 */ /* 0x000fca0000011404 */
[----:B------:R-:W-:Y:S02]  /*1780*/  @!P4 IMAD.IADD R16, R56, 0x1, -R17 ;  /* 0x000000013810c824 */ /* 0x000fe400078e0a11 */
[----:B------:R-:W-:-:S03]  /*1790*/  @!P4 IMAD R15, R17, 0x100000, R15 ;  /* 0x00100000110fc824 */ /* 0x000fc600078e020f */
[----:B------:R-:W-:Y:S01]  /*17a0*/  @!P4 LEA R17, R16, 0x3ff00000, 0x14 ;  /* 0x3ff000001011c811 */ /* 0x000fe200078ea0ff */
[----:B------:R-:W-:-:S06]  /*17b0*/  @!P4 IMAD.MOV.U32 R16, RZ, RZ, RZ ;  /* 0x000000ffff10c224 */ /* 0x000fcc00078e00ff */
[----:B------:R-:W-:-:S11]  /*17c0*/  @!P4 DMUL R12, R14, R16 ;  /* 0x000000100e0cc228 */ /* 0x000fd60000000000 */
.L_x_17:
[----:B------:R-:W-:Y:S05]  /*17d0*/  BSYNC.RECONVERGENT B1 ;  /* 0x0000000000017941 */ /* 0x000fea0003800200 */
.L_x_16:
[----:B------:R-:W-:Y:S01]  /*17e0*/  VIADD R0, R0, 0x2 ;  /* 0x0000000200007836 */ /* 0x000fe20000000000 */
[----:B------:R-:W-:Y:S02]  /*17f0*/  DADD R38, R26, -R38 ;  /* 0x000000001a267229 */ /* 0x000fe40000000826 */
[----:B------:R-:W-:Y:S02]  /*1800*/  DADD R14, R12, R12 ;  /* 0x000000000c0e7229 */ /* 0x000fe4000000000c */
[----:B------:R-:W-:Y:S01]  /*1810*/  DADD R32, R20, -R32 ;  /* 0x0000000014207229 */ /* 0x000fe20000000820 */
[----:B------:R-:W-:Y:S01]  /*1820*/  ISETP.NE.AND P3, PT, R0, 0x64, PT ;  /* 0x000000640000780c */ /* 0x000fe20003f65270 */
[----:B------:R-:W-:Y:S02]  /*1830*/  DADD R34, R22, -R34 ;  /* 0x0000000016227229 */ /* 0x000fe40000000822 */
[----:B------:R-:W-:Y:S02]  /*1840*/  DFMA R60, R12, R30, R60 ;  /* 0x0000001e0c3c722b */ /* 0x000fe4000000003c */
[----:B------:R-:W-:-:S02]  /*1850*/  DMUL R38, R38, R14 ;  /* 0x0000000e26267228 */ /* 0x000fc40000000000 */
[C---:B------:R-:W-:Y:S02]  /*1860*/  DMUL R32, R14.reuse, R32 ;  /* 0x000000200e207228 */ /* 0x040fe40000000000 */
[----:B------:R-:W-:-:S04]  /*1870*/  DMUL R34, R14, R34 ;  /* 0x000000220e227228 */ /* 0x000fc80000000000 */
[-C--:B------:R-:W-:Y:S02]  /*1880*/  DFMA R62, R38, R30.reuse, R62 ;  /* 0x0000001e263e722b */ /* 0x080fe4000000003e */
[-C--:B------:R-:W-:Y:S02]  /*1890*/  DFMA R58, R32, R30.reuse, R58 ;  /* 0x0000001e203a722b */ /* 0x080fe4000000003a */
[----:B------:R-:W-:Y:S01]  /*18a0*/  DFMA R10, R34, R30, R10 ;  /* 0x0000001e220a722b */ /* 0x000fe2000000000a */
[----:B------:R-:W-:Y:S10]  /*18b0*/  @P3 BRA `(.L_x_18) ;  /* 0xfffffff400d03947 */ /* 0x000ff4000383ffff */
[----:B------:R-:W0:Y:S01]  /*18c0*/  LDCU.64 UR8, c[0x0][0x3d8] ;  /* 0x00007b00ff0877ac */ /* 0x000e220008000a00 */
[----:B------:R-:W-:Y:S02]  /*18d0*/  SHF.R.S32.HI R13, RZ, 0x1f, R5 ;  /* 0x0000001fff0d7819 */ /* 0x000fe40000011405 */
[----:B------:R-:W-:-:S04]  /*18e0*/  IADD3 R0, P3, PT, R5, R2, RZ ;  /* 0x0000000205007210 */ /* 0x000fc80007f7e0ff */
[----:B------:R-:W-:Y:S02]  /*18f0*/  LEA.HI.X.SX32 R13, R2, R13, 0x1, P3 ;  /* 0x0000000d020d7211 */ /* 0x000fe400018f0eff */
[----:B0-----:R-:W-:-:S04]  /*1900*/  LEA R12, P3, R0, UR8, 0x5 ;  /* 0x00000008000c7c11 */ /* 0x001fc8000f8628ff */
[----:B------:R-:W-:Y:S02]  /*1910*/  LEA.HI.X R13, R0, UR9, R13, 0x5, P3 ;  /* 0x00000009000d7c11 */ /* 0x000fe400098f2c0d */
[C---:B------:R-:W-:Y:S01]  /*1920*/  ISETP.GE.AND P3, PT, R2.reuse, -0x1c, PT ;  /* 0xffffffe40200780c */ /* 0x040fe20003f66270 */
[----:B------:R-:W-:Y:S02]  /*1930*/  VIADD R2, R2, 0x80 ;  /* 0x0000008002027836 */ /* 0x000fe40000000000 */
[----:B------:R3:W-:Y:S04]  /*1940*/  STG.E.64 desc[UR12][R12.64], R60 ;  /* 0x0000003c0c007986 */ /* 0x0007e8000c101b0c */
[----:B------:R3:W-:Y:S04]  /*1950*/  STG.E.64 desc[UR12][R12.64+0x8], R62 ;  /* 0x0000083e0c007986 */ /* 0x0007e8000c101b0c */
[----:B------:R3:W-:Y:S04]  /*1960*/  STG.E.64 desc[UR12][R12.64+0x10], R58 ;  /* 0x0000103a0c007986 */ /* 0x0007e8000c101b0c */
[----:B------:R3:W-:Y:S01]  /*1970*/  STG.E.64 desc[UR12][R12.64+0x18], R10 ;  /* 0x0000180a0c007986 */ /* 0x0007e2000c101b0c */
[----:B------:R-:W-:Y:S05]  /*1980*/  @!P3 BRA `(.L_x_19) ;  /* 0xfffffff40058b947 */ /* 0x000fea000383ffff */
.L_x_13:
[----:B------:R-:W-:Y:S05]  /*1990*/  BSYNC.RECONVERGENT B0 ;  /* 0x0000000000007941 */ /* 0x000fea0003800200 */
.L_x_12:
[----:B------:R-:W-:Y:S06]  /*19a0*/  BAR.SYNC.DEFER_BLOCKING 0x0 ;  /* 0x0000000000007b1d */ /* 0x000fec0000010000 */
[----:B------:R-:W4:Y:S02]  /*19b0*/  LDG.E R0, desc[UR12][R8.64+0x18] ;  /* 0x0000180c08007981 */ /* 0x000f24000c1e1900 */
[C---:B----4-:R-:W-:Y:S01]  /*19c0*/  ISETP.GE.AND P3, PT, R3.reuse, R0, PT ;  /* 0x000000000300720c */ /* 0x050fe20003f66270 */
[----:B------:R-:W-:-:S12]  /*19d0*/  VIADD R3, R3, 0x1 ;  /* 0x0000000103037836 */ /* 0x000fd80000000000 */
[----:B------:R-:W-:Y:S05]  /*19e0*/  @!P3 BRA `(.L_x_20) ;  /* 0xffffffec0040b947 */ /* 0x000fea000383ffff */
[----:B------:R-:W-:Y:S05]  /*19f0*/  EXIT ;  /* 0x000000000000794d */ /* 0x000fea0003800000 */
.L_x_21:
[----:B------:R-:W-:-:S00]  /*1a00*/  BRA `(.L_x_21) ;  /* 0xfffffffc00fc7947 */ /* 0x000fc0000383ffff */
[----:B------:R-:W-:-:S00]  /*1a10*/  NOP ;  /* 0x0000000000007918 */ /* 0x000fc00000000000 */
        /* <DEDUP_REMOVED lines=14> */
.L_x_22:


//--------------------- .nv.shared._Z15kernel_gpu_cuda7par_str7dim_strP7box_strP11FOUR_VECTORPdS4_ --------------------------
	.section	.nv.shared._Z15kernel_gpu_cuda7par_str7dim_strP7box_strP11FOUR_VECTORPdS4_,"aw",@nobits
	.sectionflags	@""
	.align	8
.nv.shared._Z15kernel_gpu_cuda7par_str7dim_strP7box_strP11FOUR_VECTORPdS4_:
	.zero		8224


//--------------------- .nv.shared.reserved.0     --------------------------
	.section	.nv.shared.reserved.0,"aw",@nobits
	.weak		__nv_reservedSMEM_offset_0_alias
	.size		__nv_reservedSMEM_offset_0_alias, 0, 64
	.other		__nv_reservedSMEM_offset_0_alias,@"STO_CUDA_RESERVED_SHARED STV_DEFAULT"
__nv_reservedSMEM_offset_0_alias:
	.zero		0
	.zero		64


//--------------------- .nv.constant0._Z15kernel_gpu_cuda7par_str7dim_strP7box_strP11FOUR_VECTORPdS4_ --------------------------
	.section	.nv.constant0._Z15kernel_gpu_cuda7par_str7dim_strP7box_strP11FOUR_VECTORPdS4_,"a",@progbits
	.sectionflags	@""
	.align	4
.nv.constant0._Z15kernel_gpu_cuda7par_str7dim_strP7box_strP11FOUR_VECTORPdS4_:
	.zero		992


//--------------------- SYMBOLS --------------------------

	.type		.nv.reservedSmem.offset0,@object
	.size		.nv.reservedSmem.offset0,0x4
	.type		.nv.reservedSmem.cap,@object
	.size		.nv.reservedSmem.cap,0x4
